	.headerflags	@"EF_CUDA_TEXMODE_UNIFIED EF_CUDA_64BIT_ADDRESS EF_CUDA_ACCELERATORS EF_CUDA_SM90 EF_CUDA_VIRTUAL_SM(EF_CUDA_SM90)"
	.elftype	@"ET_EXEC"


//--------------------- .nv.info                  --------------------------
	.section	.nv.info,"",@"SHT_CUDA_INFO"
	.align	4


	//----- nvinfo : EIATTR_REGCOUNT
	.align		4
        /*0000*/ 	.byte	0x04, 0x2f
        /*0002*/ 	.short	(.L_1 - .L_0)
	.align		4
.L_0:
        /*0004*/ 	.word	index@(triton_poi_fused__unsafe_index_add_mul_sigmoid_sub_10)
        /*0008*/ 	.word	0x0000006b


	//----- nvinfo : EIATTR_MIN_STACK_SIZE
	.align		4
.L_1:
        /*000c*/ 	.byte	0x04, 0x12
        /*000e*/ 	.short	(.L_3 - .L_2)
	.align		4
.L_2:
        /*0010*/ 	.word	index@(triton_poi_fused__unsafe_index_add_mul_sigmoid_sub_10)
        /*0014*/ 	.word	0x00000000


	//----- nvinfo : EIATTR_FRAME_SIZE
	.align		4
.L_3:
        /*0018*/ 	.byte	0x04, 0x11
        /*001a*/ 	.short	(.L_5 - .L_4)
	.align		4
.L_4:
        /*001c*/ 	.word	index@(triton_poi_fused__unsafe_index_add_mul_sigmoid_sub_10)
        /*0020*/ 	.word	0x00000000


	//----- nvinfo : EIATTR_MIN_STACK_SIZE
	.align		4
.L_5:
        /*0024*/ 	.byte	0x04, 0x12
        /*0026*/ 	.short	(.L_7 - .L_6)
	.align		4
.L_6:
        /*0028*/ 	.word	index@(triton_poi_fused__unsafe_index_add_mul_sigmoid_sub_10)
        /*002c*/ 	.word	0x00000000
.L_7:


//--------------------- .nv.info.triton_poi_fused__unsafe_index_add_mul_sigmoid_sub_10 --------------------------
	.section	.nv.info.triton_poi_fused__unsafe_index_add_mul_sigmoid_sub_10,"",@"SHT_CUDA_INFO"
	.sectionflags	@""
	.align	4


	//----- nvinfo : EIATTR_CUDA_API_VERSION
	.align		4
        /*0000*/ 	.byte	0x04, 0x37
        /*0002*/ 	.short	(.L_9 - .L_8)
.L_8:
        /*0004*/ 	.word	0x0000007c


	//----- nvinfo : EIATTR_KPARAM_INFO
	.align		4
.L_9:
        /*0008*/ 	.byte	0x04, 0x17
        /*000a*/ 	.short	(.L_11 - .L_10)
.L_10:
        /*000c*/ 	.word	0x00000000
        /*0010*/ 	.short	0x000d
        /*0012*/ 	.short	0x0064
        /*0014*/ 	.byte	0x00, 0xf0, 0x11, 0x00


	//----- nvinfo : EIATTR_KPARAM_INFO
	.align		4
.L_11:
        /*0018*/ 	.byte	0x04, 0x17
        /*001a*/ 	.short	(.L_13 - .L_12)
.L_12:
        /*001c*/ 	.word	0x00000000
        /*0020*/ 	.short	0x000c
        /*0022*/ 	.short	0x0060
        /*0024*/ 	.byte	0x00, 0xf0, 0x11, 0x00


	//----- nvinfo : EIATTR_KPARAM_INFO
	.align		4
.L_13:
        /*0028*/ 	.byte	0x04, 0x17
        /*002a*/ 	.short	(.L_15 - .L_14)
.L_14:
        /*002c*/ 	.word	0x00000000
        /*0030*/ 	.short	0x000b
        /*0032*/ 	.short	0x0058
        /*0034*/ 	.byte	0x00, 0xf4, 0x21, 0x00


	//----- nvinfo : EIATTR_KPARAM_INFO
	.align		4
.L_15:
        /*0038*/ 	.byte	0x04, 0x17
        /*003a*/ 	.short	(.L_17 - .L_16)
.L_16:
        /*003c*/ 	.word	0x00000000
        /*0040*/ 	.short	0x000a
        /*0042*/ 	.short	0x0050
        /*0044*/ 	.byte	0x00, 0xf4, 0x21, 0x00


	//----- nvinfo : EIATTR_KPARAM_INFO
	.align		4
.L_17:
        /*0048*/ 	.byte	0x04, 0x17
        /*004a*/ 	.short	(.L_19 - .L_18)
.L_18:
        /*004c*/ 	.word	0x00000000
        /*0050*/ 	.short	0x0009
        /*0052*/ 	.short	0x0048
        /*0054*/ 	.byte	0x00, 0xf4, 0x21, 0x00


	//----- nvinfo : EIATTR_KPARAM_INFO
	.align		4
.L_19:
        /*0058*/ 	.byte	0x04, 0x17
        /*005a*/ 	.short	(.L_21 - .L_20)
.L_20:
        /*005c*/ 	.word	0x00000000
        /*0060*/ 	.short	0x0008
        /*0062*/ 	.short	0x0040
        /*0064*/ 	.byte	0x00, 0xf4, 0x21, 0x00


	//----- nvinfo : EIATTR_KPARAM_INFO
	.align		4
.L_21:
        /*0068*/ 	.byte	0x04, 0x17
        /*006a*/ 	.short	(.L_23 - .L_22)
.L_22:
        /*006c*/ 	.word	0x00000000
        /*0070*/ 	.short	0x0007
        /*0072*/ 	.short	0x0038
        /*0074*/ 	.byte	0x00, 0xf4, 0x21, 0x00


	//----- nvinfo : EIATTR_KPARAM_INFO
	.align		4
.L_23:
        /*0078*/ 	.byte	0x04, 0x17
        /*007a*/ 	.short	(.L_25 - .L_24)
.L_24:
        /*007c*/ 	.word	0x00000000
        /*0080*/ 	.short	0x0006
        /*0082*/ 	.short	0x0030
        /*0084*/ 	.byte	0x00, 0xf4, 0x21, 0x00


	//----- nvinfo : EIATTR_KPARAM_INFO
	.align		4
.L_25:
        /*0088*/ 	.byte	0x04, 0x17
        /*008a*/ 	.short	(.L_27 - .L_26)
.L_26:
        /*008c*/ 	.word	0x00000000
        /*0090*/ 	.short	0x0005
        /*0092*/ 	.short	0x0028
        /*0094*/ 	.byte	0x00, 0xf4, 0x21, 0x00


	//----- nvinfo : EIATTR_KPARAM_INFO
	.align		4
.L_27:
        /*0098*/ 	.byte	0x04, 0x17
        /*009a*/ 	.short	(.L_29 - .L_28)
.L_28:
        /*009c*/ 	.word	0x00000000
        /*00a0*/ 	.short	0x0004
        /*00a2*/ 	.short	0x0020
        /*00a4*/ 	.byte	0x00, 0xf4, 0x21, 0x00


	//----- nvinfo : EIATTR_KPARAM_INFO
	.align		4
.L_29:
        /*00a8*/ 	.byte	0x04, 0x17
        /*00aa*/ 	.short	(.L_31 - .L_30)
.L_30:
        /*00ac*/ 	.word	0x00000000
        /*00b0*/ 	.short	0x0003
        /*00b2*/ 	.short	0x0018
        /*00b4*/ 	.byte	0x00, 0xf4, 0x21, 0x00


	//----- nvinfo : EIATTR_KPARAM_INFO
	.align		4
.L_31:
        /*00b8*/ 	.byte	0x04, 0x17
        /*00ba*/ 	.short	(.L_33 - .L_32)
.L_32:
        /*00bc*/ 	.word	0x00000000
        /*00c0*/ 	.short	0x0002
        /*00c2*/ 	.short	0x0010
        /*00c4*/ 	.byte	0x00, 0xf4, 0x21, 0x00


	//----- nvinfo : EIATTR_KPARAM_INFO
	.align		4
.L_33:
        /*00c8*/ 	.byte	0x04, 0x17
        /*00ca*/ 	.short	(.L_35 - .L_34)
.L_34:
        /*00cc*/ 	.word	0x00000000
        /*00d0*/ 	.short	0x0001
        /*00d2*/ 	.short	0x0008
        /*00d4*/ 	.byte	0x00, 0xf4, 0x21, 0x00


	//----- nvinfo : EIATTR_KPARAM_INFO
	.align		4
.L_35:
        /*00d8*/ 	.byte	0x04, 0x17
        /*00da*/ 	.short	(.L_37 - .L_36)
.L_36:
        /*00dc*/ 	.word	0x00000000
        /*00e0*/ 	.short	0x0000
        /*00e2*/ 	.short	0x0000
        /*00e4*/ 	.byte	0x00, 0xf4, 0x21, 0x00


	//----- nvinfo : EIATTR_SPARSE_MMA_MASK
	.align		4
.L_37:
        /*00e8*/ 	.byte	0x03, 0x50
        /*00ea*/ 	.short	0x0000


	//----- nvinfo : EIATTR_MAXREG_COUNT
	.align		4
        /*00ec*/ 	.byte	0x03, 0x1b
        /*00ee*/ 	.short	0x00ff


	//----- nvinfo : EIATTR_EXIT_INSTR_OFFSETS
	.align		4
        /*00f0*/ 	.byte	0x04, 0x1c
        /*00f2*/ 	.short	(.L_39 - .L_38)


	//   ....[0]....
.L_38:
        /*00f4*/ 	.word	0x000073b0


	//   ....[1]....
        /*00f8*/ 	.word	0x00007420


	//----- nvinfo : EIATTR_REQNTID
	.align		4
.L_39:
        /*00fc*/ 	.byte	0x04, 0x10
        /*00fe*/ 	.short	(.L_41 - .L_40)
.L_40:
        /*0100*/ 	.word	0x00000100
        /*0104*/ 	.word	0x00000001
        /*0108*/ 	.word	0x00000001


	//----- nvinfo : EIATTR_CBANK_PARAM_SIZE
	.align		4
.L_41:
        /*010c*/ 	.byte	0x03, 0x19
        /*010e*/ 	.short	0x0068


	//----- nvinfo : EIATTR_PARAM_CBANK
	.align		4
        /*0110*/ 	.byte	0x04, 0x0a
        /*0112*/ 	.short	(.L_43 - .L_42)
	.align		4
.L_42:
        /*0114*/ 	.word	index@(.nv.constant0.triton_poi_fused__unsafe_index_add_mul_sigmoid_sub_10)
        /*0118*/ 	.short	0x0210
        /*011a*/ 	.short	0x0068


	//----- nvinfo : EIATTR_SW_WAR
	.align		4
.L_43:
        /*011c*/ 	.byte	0x04, 0x36
        /*011e*/ 	.short	(.L_45 - .L_44)
.L_44:
        /*0120*/ 	.word	0x00000008
.L_45:


//--------------------- .nv.callgraph             --------------------------
	.section	.nv.callgraph,"",@"SHT_CUDA_CALLGRAPH"
	.align	4
	.sectionentsize	8
	.align		4
        /*0000*/ 	.word	0x00000000
	.align		4
        /*0004*/ 	.word	0xffffffff
	.align		4
        /*0008*/ 	.word	0x00000000
	.align		4
        /*000c*/ 	.word	0xfffffffe
	.align		4
        /*0010*/ 	.word	0x00000000
	.align		4
        /*0014*/ 	.word	0xfffffffd
	.align		4
        /*0018*/ 	.word	0x00000000
	.align		4
        /*001c*/ 	.word	0xfffffffc


//--------------------- .text.triton_poi_fused__unsafe_index_add_mul_sigmoid_sub_10 --------------------------
	.section	.text.triton_poi_fused__unsafe_index_add_mul_sigmoid_sub_10,"ax",@progbits
	.sectionflags	@"SHF_BARRIERS=1"
	.align	128
        .global         triton_poi_fused__unsafe_index_add_mul_sigmoid_sub_10
        .type           triton_poi_fused__unsafe_index_add_mul_sigmoid_sub_10,@function
        .size           triton_poi_fused__unsafe_index_add_mul_sigmoid_sub_10,(.L_x_1 - triton_poi_fused__unsafe_index_add_mul_sigmoid_sub_10)
        .other          triton_poi_fused__unsafe_index_add_mul_sigmoid_sub_10,@"STO_CUDA_ENTRY STV_DEFAULT"
triton_poi_fused__unsafe_index_add_mul_sigmoid_sub_10:
.text.triton_poi_fused__unsafe_index_add_mul_sigmoid_sub_10:
[----:B------:R-:W0:Y:S01]  /*0000*/  LDC R1, c[0x0][0x28] ;  /* 0x00000a00ff017b82 */ /* 0x000e220000000800 */
[----:B------:R-:W1:Y:S07]  /*0010*/  S2R R66, SR_TID.X ;  /* 0x0000000000427919 */ /* 0x000e6e0000002100 */
[----:B------:R-:W2:Y:S01]  /*0020*/  LDC.64 R56, c[0x0][0x210] ;  /* 0x00008400ff387b82 */ /* 0x000ea20000000a00 */
[----:B------:R-:W-:Y:S02]  /*0030*/  CS2R R16, SRZ ;  /* 0x0000000000107805 */ /* 0x000fe4000001ff00 */
[----:B------:R-:W-:Y:S01]  /*0040*/  CS2R R8, SRZ ;  /* 0x0000000000087805 */ /* 0x000fe2000001ff00 */
[----:B------:R-:W3:Y:S01]  /*0050*/  S2R R63, SR_CTAID.X ;  /* 0x00000000003f7919 */ /* 0x000ee20000002500 */
[----:B------:R-:W-:-:S03]  /*0060*/  ULDC.64 UR6, c[0x0][0x208] ;  /* 0x0000820000067ab9 */ /* 0x000fc60000000a00 */
[----:B------:R-:W4:Y:S08]  /*0070*/  LDC.64 R50, c[0x0][0x218] ;  /* 0x00008600ff327b82 */ /* 0x000f300000000a00 */
[----:B------:R-:W5:Y:S08]  /*0080*/  LDC.64 R52, c[0x0][0x228] ;  /* 0x00008a00ff347b82 */ /* 0x000f700000000a00 */
[----:B------:R-:W2:Y:S01]  /*0090*/  LDC.64 R58, c[0x0][0x238] ;  /* 0x00008e00ff3a7b82 */ /* 0x000ea20000000a00 */
[----:B------:R-:W-:-:S02]  /*00a0*/  CS2R R10, SRZ ;  /* 0x00000000000a7805 */ /* 0x000fc4000001ff00 */
[----:B------:R-:W-:Y:S02]  /*00b0*/  CS2R R14, SRZ ;  /* 0x00000000000e7805 */ /* 0x000fe4000001ff00 */
[----:B------:R-:W-:Y:S02]  /*00c0*/  CS2R R36, SRZ ;  /* 0x0000000000247805 */ /* 0x000fe4000001ff00 */
[----:B------:R-:W-:Y:S02]  /*00d0*/  CS2R R34, SRZ ;  /* 0x0000000000227805 */ /* 0x000fe4000001ff00 */
[----:B------:R-:W-:Y:S02]  /*00e0*/  CS2R R38, SRZ ;  /* 0x0000000000267805 */ /* 0x000fe4000001ff00 */
[----:B------:R-:W-:Y:S02]  /*00f0*/  CS2R R40, SRZ ;  /* 0x0000000000287805 */ /* 0x000fe4000001ff00 */
[----:B-1----:R-:W-:Y:S01]  /*0100*/  SHF.R.U32.HI R2, RZ, 0x6, R66 ;  /* 0x00000006ff027819 */ /* 0x002fe20000011642 */
[----:B------:R-:W1:Y:S01]  /*0110*/  S2R R84, SR_CTAID.Y ;  /* 0x0000000000547919 */ /* 0x000e620000002600 */
[----:B------:R-:W-:-:S02]  /*0120*/  CS2R R42, SRZ ;  /* 0x00000000002a7805 */ /* 0x000fc4000001ff00 */
[----:B------:R-:W-:Y:S02]  /*0130*/  CS2R R32, SRZ ;  /* 0x0000000000207805 */ /* 0x000fe4000001ff00 */
[----:B---3--:R-:W-:Y:S02]  /*0140*/  SHF.L.U32 R63, R63, 0x4, RZ ;  /* 0x000000043f3f7819 */ /* 0x008fe400000006ff */
[----:B------:R-:W-:Y:S02]  /*0150*/  CS2R R30, SRZ ;  /* 0x00000000001e7805 */ /* 0x000fe4000001ff00 */
[----:B------:R-:W-:Y:S02]  /*0160*/  SGXT.U32 R2, R2, 0x2 ;  /* 0x000000020202781a */ /* 0x000fe40000000000 */
[----:B------:R-:W-:Y:S01]  /*0170*/  CS2R R28, SRZ ;  /* 0x00000000001c7805 */ /* 0x000fe2000001ff00 */
[----:B------:R-:W3:Y:S01]  /*0180*/  LDC.64 R60, c[0x0][0x230] ;  /* 0x00008c00ff3c7b82 */ /* 0x000ee20000000a00 */
[----:B------:R-:W-:Y:S01]  /*0190*/  ULDC.64 UR4, c[0x0][0x220] ;  /* 0x0000880000047ab9 */ /* 0x000fe20000000a00 */
[----:B------:R-:W-:-:S06]  /*01a0*/  LOP3.LUT R12, R63, R2, RZ, 0xfc, !PT ;  /* 0x000000023f0c7212 */ /* 0x000fcc00078efcff */
[----:B------:R-:W1:Y:S01]  /*01b0*/  LDC.64 R74, c[0x0][0x240] ;  /* 0x00009000ff4a7b82 */ /* 0x000e620000000a00 */
[----:B------:R-:W-:Y:S01]  /*01c0*/  SHF.R.S32.HI R3, RZ, 0x1f, R12 ;  /* 0x0000001fff037819 */ /* 0x000fe2000001140c */
[----:B------:R-:W-:Y:S01]  /*01d0*/  HFMA2.MMA R89, -RZ, RZ, 0, 0 ;  /* 0x00000000ff597435 */ /* 0x000fe200000001ff */
[----:B------:R-:W-:Y:S01]  /*01e0*/  ISETP.GE.AND P2, PT, R12, 0x100, PT ;  /* 0x000001000c00780c */ /* 0x000fe20003f46270 */
[----:B------:R-:W-:Y:S01]  /*01f0*/  ULDC.64 UR8, c[0x0][0x250] ;  /* 0x0000940000087ab9 */ /* 0x000fe20000000a00 */
[----:B------:R-:W-:-:S04]  /*0200*/  LEA.HI R3, R3, R12, RZ, 0x4 ;  /* 0x0000000c03037211 */ /* 0x000fc800078f20ff */
[----:B------:R-:W-:Y:S02]  /*0210*/  LOP3.LUT R5, R3, 0xfffffff0, RZ, 0xc0, !PT ;  /* 0xfffffff003057812 */ /* 0x000fe400078ec0ff */
[----:B------:R-:W-:Y:S02]  /*0220*/  SHF.R.S32.HI R6, RZ, 0x4, R3 ;  /* 0x00000004ff067819 */ /* 0x000fe40000011403 */
[----:B------:R-:W-:-:S03]  /*0230*/  IADD3 R3, R12, -R5, RZ ;  /* 0x800000050c037210 */ /* 0x000fc60007ffe0ff */
[----:B--2---:R-:W-:-:S04]  /*0240*/  IMAD.WIDE R4, R6, 0x8, R56 ;  /* 0x0000000806047825 */ /* 0x004fc800078e0238 */
[C---:B----4-:R-:W-:Y:S01]  /*0250*/  IMAD.WIDE R18, R3.reuse, 0x8, R50 ;  /* 0x0000000803127825 */ /* 0x050fe200078e0232 */
[----:B------:R2:W4:Y:S04]  /*0260*/  @!P2 LDG.E.EL.64 R16, desc[UR6][R4.64] ;  /* 0x000000060410a981 */ /* 0x000528000c2e1b00 */
[----:B------:R1:W3:Y:S01]  /*0270*/  @!P2 LDG.E.EL.64 R8, desc[UR6][R18.64] ;  /* 0x000000061208a981 */ /* 0x0002e2000c2e1b00 */
[----:B-----5:R-:W-:-:S04]  /*0280*/  IMAD.WIDE R20, R3, 0x8, R52 ;  /* 0x0000000803147825 */ /* 0x020fc800078e0234 */
[----:B0-----:R-:W-:Y:S01]  /*0290*/  IMAD.WIDE R22, R6, 0x8, R58 ;  /* 0x0000000806167825 */ /* 0x001fe200078e023a */
[----:B------:R0:W5:Y:S04]  /*02a0*/  @!P2 LDG.E.EL.64 R10, desc[UR6][R20.64] ;  /* 0x00000006140aa981 */ /* 0x000168000c2e1b00 */
[----:B------:R0:W5:Y:S01]  /*02b0*/  @!P2 LDG.E.EL.64 R14, desc[UR6][R22.64] ;  /* 0x00000006160ea981 */ /* 0x000162000c2e1b00 */
[----:B------:R-:W-:Y:S02]  /*02c0*/  LOP3.LUT R0, R63, 0x4, R2, 0xfe, !PT ;  /* 0x000000043f007812 */ /* 0x000fe400078efe02 */
[----:B--2---:R-:W-:Y:S02]  /*02d0*/  LOP3.LUT R5, R63, 0x8, R2, 0xfe, !PT ;  /* 0x000000083f057812 */ /* 0x004fe400078efe02 */
[----:B------:R-:W-:-:S02]  /*02e0*/  SHF.R.S32.HI R7, RZ, 0x1f, R0 ;  /* 0x0000001fff077819 */ /* 0x000fc40000011400 */
[----:B------:R-:W-:Y:S02]  /*02f0*/  ISETP.GE.AND P5, PT, R0, 0x100, PT ;  /* 0x000001000000780c */ /* 0x000fe40003fa6270 */
[----:B------:R-:W-:Y:S02]  /*0300*/  LEA.HI R7, R7, R0, RZ, 0x4 ;  /* 0x0000000007077211 */ /* 0x000fe400078f20ff */
[----:B------:R-:W-:Y:S02]  /*0310*/  SHF.R.S32.HI R4, RZ, 0x1f, R5 ;  /* 0x0000001fff047819 */ /* 0x000fe40000011405 */
[----:B-1----:R-:W-:Y:S02]  /*0320*/  LOP3.LUT R19, R7, 0xfffffff0, RZ, 0xc0, !PT ;  /* 0xfffffff007137812 */ /* 0x002fe400078ec0ff */
[----:B------:R-:W-:Y:S02]  /*0330*/  SHF.R.S32.HI R13, RZ, 0x4, R7 ;  /* 0x00000004ff0d7819 */ /* 0x000fe40000011407 */
[----:B------:R-:W-:-:S03]  /*0340*/  IADD3 R46, R0, -R19, RZ ;  /* 0x80000013002e7210 */ /* 0x000fc60007ffe0ff */
[----:B------:R-:W-:Y:S01]  /*0350*/  IMAD.WIDE R18, R13, 0x8, R56 ;  /* 0x000000080d127825 */ /* 0x000fe200078e0238 */
[----:B------:R-:W-:-:S03]  /*0360*/  LEA.HI R4, R4, R5, RZ, 0x4 ;  /* 0x0000000504047211 */ /* 0x000fc600078f20ff */
[----:B0-----:R-:W-:Y:S01]  /*0370*/  IMAD.WIDE R20, R46, 0x8, R50 ;  /* 0x000000082e147825 */ /* 0x001fe200078e0232 */
[----:B------:R0:W2:Y:S01]  /*0380*/  @!P5 LDG.E.EL.64 R36, desc[UR6][R18.64] ;  /* 0x000000061224d981 */ /* 0x0000a2000c2e1b00 */
[----:B------:R-:W-:Y:S02]  /*0390*/  LOP3.LUT R22, R4, 0xfffffff0, RZ, 0xc0, !PT ;  /* 0xfffffff004167812 */ /* 0x000fe400078ec0ff */
[----:B------:R-:W-:Y:S01]  /*03a0*/  ISETP.GE.AND P4, PT, R5, 0x100, PT ;  /* 0x000001000500780c */ /* 0x000fe20003f86270 */
[----:B------:R-:W2:Y:S01]  /*03b0*/  @!P5 LDG.E.EL.64 R34, desc[UR6][R20.64] ;  /* 0x000000061422d981 */ /* 0x000ea2000c2e1b00 */
[----:B------:R-:W-:Y:S01]  /*03c0*/  IMAD.WIDE R24, R46, 0x8, R52 ;  /* 0x000000082e187825 */ /* 0x000fe200078e0234 */
[----:B------:R-:W-:-:S03]  /*03d0*/  IADD3 R47, R5, -R22, RZ ;  /* 0x80000016052f7210 */ /* 0x000fc60007ffe0ff */
[----:B------:R-:W-:Y:S01]  /*03e0*/  IMAD.WIDE R26, R13, 0x8, R58 ;  /* 0x000000080d1a7825 */ /* 0x000fe200078e023a */
[----:B------:R1:W2:Y:S01]  /*03f0*/  @!P5 LDG.E.EL.64 R38, desc[UR6][R24.64] ;  /* 0x000000061826d981 */ /* 0x0002a2000c2e1b00 */
[----:B------:R-:W-:Y:S02]  /*0400*/  SHF.R.S32.HI R44, RZ, 0x4, R4 ;  /* 0x00000004ff2c7819 */ /* 0x000fe40000011404 */
[----:B------:R-:W-:Y:S01]  /*0410*/  IMAD.WIDE R22, R47, 0x8, R50 ;  /* 0x000000082f167825 */ /* 0x000fe200078e0232 */
[----:B------:R1:W2:Y:S01]  /*0420*/  @!P5 LDG.E.EL.64 R40, desc[UR6][R26.64] ;  /* 0x000000061a28d981 */ /* 0x0002a2000c2e1b00 */
[----:B------:R-:W-:Y:S02]  /*0430*/  LOP3.LUT R2, R63, 0xc, R2, 0xfe, !PT ;  /* 0x0000000c3f027812 */ /* 0x000fe400078efe02 */
[----:B0-----:R-:W-:Y:S01]  /*0440*/  IMAD.WIDE R18, R44, 0x8, R56 ;  /* 0x000000082c127825 */ /* 0x001fe200078e0238 */
[----:B------:R0:W2:Y:S01]  /*0450*/  @!P4 LDG.E.EL.64 R42, desc[UR6][R22.64] ;  /* 0x00000006162ac981 */ /* 0x0000a2000c2e1b00 */
[----:B------:R-:W-:-:S02]  /*0460*/  SHF.R.S32.HI R7, RZ, 0x1f, R2 ;  /* 0x0000001fff077819 */ /* 0x000fc40000011402 */
[----:B-1----:R-:W-:Y:S01]  /*0470*/  CS2R R24, SRZ ;  /* 0x0000000000187805 */ /* 0x002fe2000001ff00 */
[----:B------:R-:W-:Y:S01]  /*0480*/  IMAD.WIDE R20, R47, 0x8, R52 ;  /* 0x000000082f147825 */ /* 0x000fe200078e0234 */
[----:B------:R1:W2:Y:S01]  /*0490*/  @!P4 LDG.E.EL.64 R32, desc[UR6][R18.64] ;  /* 0x000000061220c981 */ /* 0x0002a2000c2e1b00 */
[----:B------:R-:W-:Y:S02]  /*04a0*/  LEA.HI R7, R7, R2, RZ, 0x4 ;  /* 0x0000000207077211 */ /* 0x000fe400078f20ff */
[----:B------:R-:W-:Y:S01]  /*04b0*/  ISETP.GE.AND P3, PT, R2, 0x100, PT ;  /* 0x000001000200780c */ /* 0x000fe20003f66270 */
[----:B------:R-:W2:Y:S01]  /*04c0*/  @!P4 LDG.E.EL.64 R24, desc[UR6][R20.64] ;  /* 0x000000061418c981 */ /* 0x000ea2000c2e1b00 */
[----:B------:R-:W-:Y:S02]  /*04d0*/  LOP3.LUT R49, R7, 0xfffffff0, RZ, 0xc0, !PT ;  /* 0xfffffff007317812 */ /* 0x000fe400078ec0ff */
[----:B------:R-:W-:Y:S01]  /*04e0*/  CS2R R26, SRZ ;  /* 0x00000000001a7805 */ /* 0x000fe2000001ff00 */
[----:B------:R-:W-:Y:S01]  /*04f0*/  IMAD.WIDE R54, R44, 0x8, R58 ;  /* 0x000000082c367825 */ /* 0x000fe200078e023a */
[----:B------:R-:W-:-:S02]  /*0500*/  IADD3 R49, R2, -R49, RZ ;  /* 0x8000003102317210 */ /* 0x000fc40007ffe0ff */
[----:B------:R-:W-:Y:S02]  /*0510*/  SHF.L.U32 R64, R66, 0x2, RZ ;  /* 0x0000000242407819 */ /* 0x000fe400000006ff */
[----:B------:R-:W2:Y:S01]  /*0520*/  @!P4 LDG.E.EL.64 R26, desc[UR6][R54.64] ;  /* 0x00000006361ac981 */ /* 0x000ea2000c2e1b00 */
[----:B------:R-:W-:Y:S01]  /*0530*/  SHF.R.S32.HI R48, RZ, 0x4, R7 ;  /* 0x00000004ff307819 */ /* 0x000fe20000011407 */
[C---:B------:R-:W-:Y:S01]  /*0540*/  IMAD.WIDE R50, R49.reuse, 0x8, R50 ;  /* 0x0000000831327825 */ /* 0x040fe200078e0232 */
[----:B------:R-:W-:Y:S02]  /*0550*/  LOP3.LUT R7, R64, 0xfc, RZ, 0xc0, !PT ;  /* 0x000000fc40077812 */ /* 0x000fe400078ec0ff */
[----:B0-----:R-:W-:Y:S01]  /*0560*/  CS2R R22, SRZ ;  /* 0x0000000000167805 */ /* 0x001fe2000001ff00 */
[----:B------:R-:W-:Y:S01]  /*0570*/  IMAD.WIDE R52, R49, 0x8, R52 ;  /* 0x0000000831347825 */ /* 0x000fe200078e0234 */
[----:B------:R0:W2:Y:S03]  /*0580*/  @!P3 LDG.E.EL.64 R30, desc[UR6][R50.64] ;  /* 0x00000006321eb981 */ /* 0x0000a6000c2e1b00 */
[----:B-1----:R-:W-:Y:S01]  /*0590*/  IMAD.WIDE R18, R48, 0x8, R56 ;  /* 0x0000000830127825 */ /* 0x002fe200078e0238 */
[----:B------:R-:W2:Y:S04]  /*05a0*/  @!P3 LDG.E.EL.64 R28, desc[UR6][R52.64] ;  /* 0x00000006341cb981 */ /* 0x000ea8000c2e1b00 */
[----:B------:R1:W2:Y:S01]  /*05b0*/  @!P3 LDG.E.EL.64 R22, desc[UR6][R18.64] ;  /* 0x000000061216b981 */ /* 0x0002a2000c2e1b00 */
[----:B0-----:R-:W-:-:S04]  /*05c0*/  PRMT R50, R7, 0x6540, R84 ;  /* 0x0000654007327816 */ /* 0x001fc80000000054 */
[----:B------:R-:W-:Y:S02]  /*05d0*/  SHF.R.S32.HI R7, RZ, 0x1f, R50 ;  /* 0x0000001fff077819 */ /* 0x000fe40000011432 */
[----:B------:R-:W-:Y:S02]  /*05e0*/  CS2R R20, SRZ ;  /* 0x0000000000147805 */ /* 0x000fe4000001ff00 */
[----:B------:R-:W-:Y:S01]  /*05f0*/  LEA.HI R7, R7, R50, RZ, 0x7 ;  /* 0x0000003207077211 */ /* 0x000fe200078f38ff */
[----:B------:R-:W-:-:S05]  /*0600*/  IMAD.WIDE R56, R48, 0x8, R58 ;  /* 0x0000000830387825 */ /* 0x000fca00078e023a */
[----:B------:R0:W2:Y:S01]  /*0610*/  @!P3 LDG.E.EL.64 R20, desc[UR6][R56.64] ;  /* 0x000000063814b981 */ /* 0x0000a2000c2e1b00 */
[----:B------:R-:W-:Y:S02]  /*0620*/  CS2R R54, SRZ ;  /* 0x0000000000367805 */ /* 0x000fe4000001ff00 */
[----:B----4-:R-:W-:Y:S02]  /*0630*/  SHF.R.U32.HI R4, RZ, 0x1d, R17 ;  /* 0x0000001dff047819 */ /* 0x010fe40000011611 */
[----:B---3--:R-:W-:Y:S02]  /*0640*/  SHF.R.U32.HI R45, RZ, 0x1d, R9 ;  /* 0x0000001dff2d7819 */ /* 0x008fe40000011609 */
[----:B-1----:R-:W-:Y:S02]  /*0650*/  LOP3.LUT R19, R4, 0x4, RZ, 0xc0, !PT ;  /* 0x0000000404137812 */ /* 0x002fe400078ec0ff */
[----:B------:R-:W-:Y:S02]  /*0660*/  LOP3.LUT R45, R45, 0x4, RZ, 0xc0, !PT ;  /* 0x000000042d2d7812 */ /* 0x000fe400078ec0ff */
[----:B------:R-:W-:-:S02]  /*0670*/  IADD3 R16, P1, R16, R19, RZ ;  /* 0x0000001310107210 */ /* 0x000fc40007f3e0ff */
[----:B------:R-:W-:Y:S02]  /*0680*/  LOP3.LUT R19, R7, 0xffffff80, RZ, 0xc0, !PT ;  /* 0xffffff8007137812 */ /* 0x000fe400078ec0ff */
[----:B------:R-:W-:Y:S02]  /*0690*/  IADD3 R52, P0, R8, R45, RZ ;  /* 0x0000002d08347210 */ /* 0x000fe40007f1e0ff */
[----:B-----5:R-:W-:Y:S02]  /*06a0*/  SHF.R.U32.HI R8, RZ, 0x1d, R11 ;  /* 0x0000001dff087819 */ /* 0x020fe4000001160b */
[----:B------:R-:W-:Y:S02]  /*06b0*/  IADD3 R4, R50, -R19, RZ ;  /* 0x8000001332047210 */ /* 0x000fe40007ffe0ff */
[----:B------:R-:W-:Y:S02]  /*06c0*/  IADD3.X R19, RZ, R9, RZ, P0, !PT ;  /* 0x00000009ff137210 */ /* 0x000fe400007fe4ff */
[----:B------:R-:W-:-:S02]  /*06d0*/  IADD3.X R51, RZ, R17, RZ, P1, !PT ;  /* 0x00000011ff337210 */ /* 0x000fc40000ffe4ff */
[----:B------:R-:W-:Y:S02]  /*06e0*/  SHF.R.S32.HI R9, RZ, 0x7, R7 ;  /* 0x00000007ff097819 */ /* 0x000fe40000011407 */
[----:B------:R-:W-:Y:S02]  /*06f0*/  LOP3.LUT R7, R8, 0x4, RZ, 0xc0, !PT ;  /* 0x0000000408077812 */ /* 0x000fe400078ec0ff */
[----:B------:R-:W-:Y:S02]  /*0700*/  SHF.R.U32.HI R17, RZ, 0x1d, R15 ;  /* 0x0000001dff117819 */ /* 0x000fe4000001160f */
[----:B------:R-:W-:Y:S02]  /*0710*/  SHF.R.S32.HI R45, RZ, 0x1f, R4 ;  /* 0x0000001fff2d7819 */ /* 0x000fe40000011404 */
[----:B------:R-:W-:Y:S02]  /*0720*/  LEA R76, P0, R52, R4, 0x7 ;  /* 0x00000004344c7211 */ /* 0x000fe400078038ff */
[----:B------:R-:W-:-:S02]  /*0730*/  IADD3 R18, P1, R10, R7, RZ ;  /* 0x000000070a127210 */ /* 0x000fc40007f3e0ff */
[----:B------:R-:W-:Y:S02]  /*0740*/  LOP3.LUT R17, R17, 0x4, RZ, 0xc0, !PT ;  /* 0x0000000411117812 */ /* 0x000fe400078ec0ff */
[----:B------:R-:W-:Y:S02]  /*0750*/  SHF.L.U32 R7, R9, 0xb, RZ ;  /* 0x0000000b09077819 */ /* 0x000fe400000006ff */
[----:B------:R-:W-:Y:S02]  /*0760*/  LEA.HI.X R19, R52, R45, R19, 0x7, P0 ;  /* 0x0000002d34137211 */ /* 0x000fe400000f3c13 */
[----:B------:R-:W-:Y:S02]  /*0770*/  IADD3.X R11, RZ, R11, RZ, P1, !PT ;  /* 0x0000000bff0b7210 */ /* 0x000fe40000ffe4ff */
[----:B------:R-:W-:Y:S02]  /*0780*/  IADD3 R8, P6, R14, R17, RZ ;  /* 0x000000110e087210 */ /* 0x000fe40007fde0ff */
[----:B------:R-:W-:-:S02]  /*0790*/  LEA R68, P0, R18, R4, 0x7 ;  /* 0x0000000412447211 */ /* 0x000fc400078038ff */
[----:B------:R-:W-:Y:S02]  /*07a0*/  SHF.R.S32.HI R10, RZ, 0x1f, R7 ;  /* 0x0000001fff0a7819 */ /* 0x000fe40000011407 */
[----:B------:R-:W-:Y:S02]  /*07b0*/  LEA R53, P1, R16, R7, 0x9 ;  /* 0x0000000710357211 */ /* 0x000fe400078248ff */
[----:B------:R-:W-:Y:S02]  /*07c0*/  IADD3.X R15, RZ, R15, RZ, P6, !PT ;  /* 0x0000000fff0f7210 */ /* 0x000fe400037fe4ff */
[----:B------:R-:W-:Y:S02]  /*07d0*/  SHF.L.U32 R14, R8, 0x9, RZ ;  /* 0x00000009080e7819 */ /* 0x000fe400000006ff */
[----:B------:R-:W-:Y:S02]  /*07e0*/  LEA.HI.X R69, R18, R45, R11, 0x7, P0 ;  /* 0x0000002d12457211 */ /* 0x000fe400000f3c0b */
[----:B------:R-:W-:-:S02]  /*07f0*/  LEA.HI.X R16, R16, R10, R51, 0x9, P1 ;  /* 0x0000000a10107211 */ /* 0x000fc400008f4c33 */
[----:B------:R-:W-:Y:S02]  /*0800*/  IADD3 R94, P0, R53, R76, RZ ;  /* 0x0000004c355e7210 */ /* 0x000fe40007f1e0ff */
[----:B------:R-:W-:Y:S02]  /*0810*/  SHF.L.U64.HI R15, R8, 0x9, R15 ;  /* 0x00000009080f7819 */ /* 0x000fe4000001020f */
[----:B------:R-:W-:Y:S02]  /*0820*/  IADD3 R76, P1, P6, R14, R76, R7 ;  /* 0x0000004c0e4c7210 */ /* 0x000fe40007e3e007 */
[----:B------:R-:W-:Y:S02]  /*0830*/  IADD3.X R11, R16, R19, RZ, P0, !PT ;  /* 0x00000013100b7210 */ /* 0x000fe400007fe4ff */
[----:B------:R-:W-:Y:S02]  /*0840*/  IADD3 R82, P0, R53, R68, RZ ;  /* 0x0000004435527210 */ /* 0x000fe40007f1e0ff */
[----:B------:R-:W-:-:S02]  /*0850*/  IADD3.X R77, R15, R19, R10, P1, P6 ;  /* 0x000000130f4d7210 */ /* 0x000fc40000fec40a */
[----:B------:R-:W-:Y:S02]  /*0860*/  IADD3 R68, P1, P6, R14, R68, R7 ;  /* 0x000000440e447210 */ /* 0x000fe40007e3e007 */
[C---:B------:R-:W-:Y:S02]  /*0870*/  SHF.L.U64.HI R92, R94.reuse, 0x2, R11 ;  /* 0x000000025e5c7819 */ /* 0x040fe4000001020b */
[----:B------:R-:W-:Y:S02]  /*0880*/  IADD3.X R83, R16, R69, RZ, P0, !PT ;  /* 0x0000004510537210 */ /* 0x000fe400007fe4ff */
[----:B------:R-:W-:Y:S02]  /*0890*/  SHF.L.U32 R94, R94, 0x2, RZ ;  /* 0x000000025e5e7819 */ /* 0x000fe400000006ff */
[----:B------:R-:W-:Y:S02]  /*08a0*/  ISETP.GE.AND P0, PT, R50, 0x200, PT ;  /* 0x000002003200780c */ /* 0x000fe40003f06270 */
[----:B------:R-:W-:-:S02]  /*08b0*/  IADD3.X R69, R15, R69, R10, P1, P6 ;  /* 0x000000450f457210 */ /* 0x000fc40000fec40a */
[----:B0-----:R-:W-:Y:S02]  /*08c0*/  IADD3 R56, P6, R94, UR4, RZ ;  /* 0x000000045e387c10 */ /* 0x001fe4000ffde0ff */
[----:B------:R-:W-:Y:S02]  /*08d0*/  SHF.L.U64.HI R83, R82, 0x2, R83 ;  /* 0x0000000252537819 */ /* 0x000fe40000010253 */
[----:B------:R-:W-:Y:S02]  /*08e0*/  ISETP.LT.AND P1, PT, R12, 0x100, !P0 ;  /* 0x000001000c00780c */ /* 0x000fe40004721270 */
[----:B------:R-:W-:Y:S02]  /*08f0*/  SHF.L.U32 R82, R82, 0x2, RZ ;  /* 0x0000000252527819 */ /* 0x000fe400000006ff */
[----:B------:R-:W-:Y:S02]  /*0900*/  IADD3.X R57, R92, UR5, RZ, P6, !PT ;  /* 0x000000055c397c10 */ /* 0x000fe4000b7fe4ff */
[----:B------:R-:W-:-:S02]  /*0910*/  IADD3 R70, P6, R82, UR4, RZ ;  /* 0x0000000452467c10 */ /* 0x000fc4000ffde0ff */
[----:B------:R-:W-:Y:S02]  /*0920*/  CS2R R52, SRZ ;  /* 0x0000000000347805 */ /* 0x000fe4000001ff00 */
[----:B------:R-:W-:Y:S02]  /*0930*/  CS2R R16, SRZ ;  /* 0x0000000000107805 */ /* 0x000fe4000001ff00 */
[----:B------:R-:W-:Y:S02]  /*0940*/  CS2R R18, SRZ ;  /* 0x0000000000127805 */ /* 0x000fe4000001ff00 */
[----:B------:R-:W-:Y:S01]  /*0950*/  IADD3.X R71, R83, UR5, RZ, P6, !PT ;  /* 0x0000000553477c10 */ /* 0x000fe2000b7fe4ff */
[----:B------:R-:W-:Y:S01]  /*0960*/  HFMA2.MMA R11, -RZ, RZ, 0, 0 ;  /* 0x00000000ff0b7435 */ /* 0x000fe200000001ff */
[----:B------:R-:W-:Y:S01]  /*0970*/  IMAD.WIDE R50, R3, 0x4, R60 ;  /* 0x0000000403327825 */ /* 0x000fe200078e023c */
[----:B------:R0:W3:Y:S04]  /*0980*/  @P1 LDG.E.128 R52, desc[UR6][R56.64] ;  /* 0x0000000638341981 */ /* 0x0000e8000c1e1d00 */
[----:B------:R1:W3:Y:S04]  /*0990*/  @P1 LDG.E.128 R16, desc[UR6][R70.64] ;  /* 0x0000000646101981 */ /* 0x0002e8000c1e1d00 */
[----:B------:R4:W5:Y:S01]  /*09a0*/  @!P2 LDG.E.EL R11, desc[UR6][R50.64] ;  /* 0x00000006320ba981 */ /* 0x000962000c2e1900 */
[----:B0-----:R-:W-:-:S02]  /*09b0*/  HFMA2.MMA R56, -RZ, RZ, 0, 0 ;  /* 0x00000000ff387435 */ /* 0x001fc400000001ff */
[----:B------:R-:W-:Y:S01]  /*09c0*/  HFMA2.MMA R3, -RZ, RZ, 0, 0 ;  /* 0x00000000ff037435 */ /* 0x000fe200000001ff */
[----:B-1----:R-:W-:Y:S01]  /*09d0*/  IMAD.WIDE R70, R13, 0x4, R74 ;  /* 0x000000040d467825 */ /* 0x002fe200078e024a */
[----:B--2---:R-:W-:-:S03]  /*09e0*/  SHF.R.U32.HI R13, RZ, 0x1d, R37 ;  /* 0x0000001dff0d7819 */ /* 0x004fc60000011625 */
[----:B----4-:R-:W-:Y:S01]  /*09f0*/  IMAD.WIDE R50, R6, 0x4, R74 ;  /* 0x0000000406327825 */ /* 0x010fe200078e024a */
[----:B------:R-:W-:Y:S02]  /*0a00*/  LOP3.LUT R13, R13, 0x4, RZ, 0xc0, !PT ;  /* 0x000000040d0d7812 */ /* 0x000fe400078ec0ff */
[----:B------:R-:W-:Y:S01]  /*0a10*/  SHF.R.U32.HI R15, RZ, 0x1d, R35 ;  /* 0x0000001dff0f7819 */ /* 0x000fe20000011623 */
[--C-:B------:R-:W-:Y:S01]  /*0a20*/  IMAD.WIDE R58, R46, 0x4, R60.reuse ;  /* 0x000000042e3a7825 */ /* 0x100fe200078e023c */
[----:B------:R-:W2:Y:S01]  /*0a30*/  @!P2 LDG.E.EL R56, desc[UR6][R50.64] ;  /* 0x000000063238a981 */ /* 0x000ea2000c2e1900 */
[----:B------:R-:W-:Y:S02]  /*0a40*/  IADD3 R6, P2, R36, R13, RZ ;  /* 0x0000000d24067210 */ /* 0x000fe40007f5e0ff */
[----:B------:R-:W-:Y:S01]  /*0a50*/  IMAD.WIDE R46, R47, 0x4, R60 ;  /* 0x000000042f2e7825 */ /* 0x000fe200078e023c */
[----:B------:R-:W-:-:S03]  /*0a60*/  LOP3.LUT R13, R15, 0x4, RZ, 0xc0, !PT ;  /* 0x000000040f0d7812 */ /* 0x000fc600078ec0ff */
[----:B------:R-:W-:Y:S01]  /*0a70*/  IMAD.WIDE R72, R44, 0x4, R74 ;  /* 0x000000042c487825 */ /* 0x000fe200078e024a */
[----:B------:R0:W4:Y:S01]  /*0a80*/  @!P4 LDG.E.EL R3, desc[UR6][R46.64] ;  /* 0x000000062e03c981 */ /* 0x000122000c2e1900 */
[----:B------:R-:W-:Y:S02]  /*0a90*/  SHF.R.U32.HI R15, RZ, 0x1d, R39 ;  /* 0x0000001dff0f7819 */ /* 0x000fe40000011627 */
[----:B------:R-:W-:Y:S01]  /*0aa0*/  IMAD.WIDE R60, R49, 0x4, R60 ;  /* 0x00000004313c7825 */ /* 0x000fe200078e023c */
[----:B------:R-:W2:Y:S01]  /*0ab0*/  @!P4 LDG.E.EL R89, desc[UR6][R72.64] ;  /* 0x000000064859c981 */ /* 0x000ea2000c2e1900 */
[----:B------:R-:W-:Y:S02]  /*0ac0*/  MOV R8, RZ ;  /* 0x000000ff00087202 */ /* 0x000fe40000000f00 */
[----:B------:R-:W-:Y:S01]  /*0ad0*/  MOV R62, RZ ;  /* 0x000000ff003e7202 */ /* 0x000fe20000000f00 */
[----:B------:R-:W-:Y:S01]  /*0ae0*/  IMAD.WIDE R48, R48, 0x4, R74 ;  /* 0x0000000430307825 */ /* 0x000fe200078e024a */
[----:B------:R-:W-:-:S02]  /*0af0*/  IADD3.X R37, RZ, R37, RZ, P2, !PT ;  /* 0x00000025ff257210 */ /* 0x000fc400017fe4ff */
[C---:B0-----:R-:W-:Y:S01]  /*0b00*/  LEA R47, P4, R6.reuse, R7, 0x9 ;  /* 0x00000007062f7211 */ /* 0x041fe200078848ff */
[----:B------:R0:W2:Y:S01]  /*0b10*/  @!P3 LDG.E.EL R8, desc[UR6][R60.64] ;  /* 0x000000063c08b981 */ /* 0x0000a2000c2e1900 */
[----:B------:R-:W-:Y:S02]  /*0b20*/  IADD3 R34, P2, R34, R13, RZ ;  /* 0x0000000d22227210 */ /* 0x000fe40007f5e0ff */
[----:B------:R-:W-:Y:S01]  /*0b30*/  LOP3.LUT R15, R15, 0x4, RZ, 0xc0, !PT ;  /* 0x000000040f0f7812 */ /* 0x000fe200078ec0ff */
[----:B------:R1:W2:Y:S01]  /*0b40*/  @!P3 LDG.E.EL R62, desc[UR6][R48.64] ;  /* 0x00000006303eb981 */ /* 0x0002a2000c2e1900 */
[----:B------:R-:W-:Y:S02]  /*0b50*/  SHF.R.U32.HI R13, RZ, 0x1d, R41 ;  /* 0x0000001dff0d7819 */ /* 0x000fe40000011629 */
[----:B------:R-:W-:Y:S02]  /*0b60*/  LEA.HI.X R36, R6, R10, R37, 0x9, P4 ;  /* 0x0000000a06247211 */ /* 0x000fe400020f4c25 */
[----:B------:R-:W-:-:S02]  /*0b70*/  IADD3.X R6, RZ, R35, RZ, P2, !PT ;  /* 0x00000023ff067210 */ /* 0x000fc400017fe4ff */
[C---:B------:R-:W-:Y:S02]  /*0b80*/  LEA R74, P2, R34.reuse, R4, 0x7 ;  /* 0x00000004224a7211 */ /* 0x040fe400078438ff */
[----:B------:R-:W-:Y:S02]  /*0b90*/  SHF.R.U32.HI R35, RZ, 0x1d, R43 ;  /* 0x0000001dff237819 */ /* 0x000fe4000001162b */
[----:B------:R-:W-:Y:S02]  /*0ba0*/  IADD3 R15, P3, R38, R15, RZ ;  /* 0x0000000f260f7210 */ /* 0x000fe40007f7e0ff */
[----:B------:R-:W-:Y:S02]  /*0bb0*/  LOP3.LUT R13, R13, 0x4, RZ, 0xc0, !PT ;  /* 0x000000040d0d7812 */ /* 0x000fe400078ec0ff */
[----:B------:R-:W-:Y:S02]  /*0bc0*/  LEA.HI.X R75, R34, R45, R6, 0x7, P2 ;  /* 0x0000002d224b7211 */ /* 0x000fe400010f3c06 */
[----:B------:R-:W-:-:S02]  /*0bd0*/  LOP3.LUT R35, R35, 0x4, RZ, 0xc0, !PT ;  /* 0x0000000423237812 */ /* 0x000fc400078ec0ff */
[----:B------:R-:W-:Y:S02]  /*0be0*/  IADD3.X R38, RZ, R39, RZ, P3, !PT ;  /* 0x00000027ff267210 */ /* 0x000fe40001ffe4ff */
[----:B------:R-:W-:Y:S02]  /*0bf0*/  IADD3 R6, P4, R40, R13, RZ ;  /* 0x0000000d28067210 */ /* 0x000fe40007f9e0ff */
[----:B------:R-:W-:Y:S02]  /*0c00*/  LEA R34, P3, R15, R4, 0x7 ;  /* 0x000000040f227211 */ /* 0x000fe400078638ff */
[----:B------:R-:W-:Y:S02]  /*0c10*/  SHF.R.U32.HI R13, RZ, 0x1d, R33 ;  /* 0x0000001dff0d7819 */ /* 0x000fe40000011621 */
[----:B------:R-:W-:Y:S02]  /*0c20*/  IADD3 R35, P2, R42, R35, RZ ;  /* 0x000000232a237210 */ /* 0x000fe40007f5e0ff */
[----:B------:R-:W-:-:S02]  /*0c30*/  IADD3.X R41, RZ, R41, RZ, P4, !PT ;  /* 0x00000029ff297210 */ /* 0x000fc400027fe4ff */
[----:B------:R-:W-:Y:S02]  /*0c40*/  LEA.HI.X R37, R15, R45, R38, 0x7, P3 ;  /* 0x0000002d0f257211 */ /* 0x000fe400018f3c26 */
[----:B------:R-:W-:Y:S02]  /*0c50*/  LOP3.LUT R13, R13, 0x4, RZ, 0xc0, !PT ;  /* 0x000000040d0d7812 */ /* 0x000fe400078ec0ff */
[----:B------:R-:W-:Y:S02]  /*0c60*/  SHF.L.U32 R65, R6, 0x9, RZ ;  /* 0x0000000906417819 */ /* 0x000fe400000006ff */
[----:B------:R-:W-:Y:S02]  /*0c70*/  MOV R14, RZ ;  /* 0x000000ff000e7202 */ /* 0x000fe40000000f00 */
[----:B------:R-:W-:Y:S02]  /*0c80*/  MOV R93, RZ ;  /* 0x000000ff005d7202 */ /* 0x000fe40000000f00 */
[----:B------:R-:W-:-:S02]  /*0c90*/  SHF.R.U32.HI R15, RZ, 0x1d, R25 ;  /* 0x0000001dff0f7819 */ /* 0x000fc40000011619 */
[----:B------:R-:W-:Y:S01]  /*0ca0*/  IADD3.X R42, RZ, R43, RZ, P2, !PT ;  /* 0x0000002bff2a7210 */ /* 0x000fe200017fe4ff */
[----:B------:R-:W2:Y:S01]  /*0cb0*/  @!P5 LDG.E.EL R14, desc[UR6][R58.64] ;  /* 0x000000063a0ed981 */ /* 0x000ea2000c2e1900 */
[----:B------:R-:W-:Y:S02]  /*0cc0*/  SHF.L.U64.HI R41, R6, 0x9, R41 ;  /* 0x0000000906297819 */ /* 0x000fe40000010229 */
[----:B0-----:R-:W-:Y:S01]  /*0cd0*/  IADD3 R61, P4, R47, R74, RZ ;  /* 0x0000004a2f3d7210 */ /* 0x001fe20007f9e0ff */
[----:B------:R-:W2:Y:S01]  /*0ce0*/  @!P5 LDG.E.EL R93, desc[UR6][R70.64] ;  /* 0x00000006465dd981 */ /* 0x000ea2000c2e1900 */
[----:B------:R-:W-:Y:S02]  /*0cf0*/  IADD3 R6, P6, R32, R13, RZ ;  /* 0x0000000d20067210 */ /* 0x000fe40007fde0ff */
[----:B------:R-:W-:Y:S02]  /*0d00*/  IADD3 R74, P2, P3, R65, R74, R7 ;  /* 0x0000004a414a7210 */ /* 0x000fe40007b5e007 */
[----:B------:R-:W-:-:S02]  /*0d10*/  LOP3.LUT R13, R15, 0x4, RZ, 0xc0, !PT ;  /* 0x000000040f0d7812 */ /* 0x000fc400078ec0ff */
[----:B------:R-:W-:Y:S02]  /*0d20*/  IADD3.X R60, R36, R75, RZ, P4, !PT ;  /* 0x0000004b243c7210 */ /* 0x000fe400027fe4ff */
[----:B------:R-:W-:Y:S02]  /*0d30*/  IADD3 R80, P5, R47, R34, RZ ;  /* 0x000000222f507210 */ /* 0x000fe40007fbe0ff */
[----:B------:R-:W-:Y:S02]  /*0d40*/  IADD3.X R75, R41, R75, R10, P2, P3 ;  /* 0x0000004b294b7210 */ /* 0x000fe400017e640a */
[----:B------:R-:W-:Y:S02]  /*0d50*/  IADD3 R24, P3, R24, R13, RZ ;  /* 0x0000000d18187210 */ /* 0x000fe40007f7e0ff */
[----:B------:R-:W-:Y:S02]  /*0d60*/  SHF.R.U32.HI R13, RZ, 0x1d, R27 ;  /* 0x0000001dff0d7819 */ /* 0x000fe4000001161b */
[----:B------:R-:W-:-:S02]  /*0d70*/  IADD3.X R81, R36, R37, RZ, P5, !PT ;  /* 0x0000002524517210 */ /* 0x000fc40002ffe4ff */
[----:B------:R-:W-:Y:S02]  /*0d80*/  IADD3.X R33, RZ, R33, RZ, P6, !PT ;  /* 0x00000021ff217210 */ /* 0x000fe400037fe4ff */
[----:B------:R-:W-:Y:S02]  /*0d90*/  IADD3 R65, P4, P5, R65, R34, R7 ;  /* 0x0000002241417210 */ /* 0x000fe40007d9e007 */
[----:B------:R-:W-:Y:S02]  /*0da0*/  LEA R39, P6, R6, R7, 0x9 ;  /* 0x0000000706277211 */ /* 0x000fe400078c48ff */
[----:B------:R-:W-:Y:S02]  /*0db0*/  LOP3.LUT R13, R13, 0x4, RZ, 0xc0, !PT ;  /* 0x000000040d0d7812 */ /* 0x000fe400078ec0ff */
[----:B------:R-:W-:Y:S02]  /*0dc0*/  LEA R72, P2, R35, R4, 0x7 ;  /* 0x0000000423487211 */ /* 0x000fe400078438ff */
[----:B------:R-:W-:-:S02]  /*0dd0*/  IADD3.X R34, R41, R37, R10, P4, P5 ;  /* 0x0000002529227210 */ /* 0x000fc400027ea40a */
[----:B------:R-:W-:Y:S02]  /*0de0*/  LEA.HI.X R36, R6, R10, R33, 0x9, P6 ;  /* 0x0000000a06247211 */ /* 0x000fe400030f4c21 */
[----:B------:R-:W-:Y:S02]  /*0df0*/  SHF.R.U32.HI R33, RZ, 0x1d, R31 ;  /* 0x0000001dff217819 */ /* 0x000fe4000001161f */
[----:B------:R-:W-:Y:S02]  /*0e00*/  SHF.R.U32.HI R15, RZ, 0x1d, R29 ;  /* 0x0000001dff0f7819 */ /* 0x000fe4000001161d */
[----:B------:R-:W-:Y:S02]  /*0e10*/  IADD3 R6, P4, R26, R13, RZ ;  /* 0x0000000d1a067210 */ /* 0x000fe40007f9e0ff */
[----:B------:R-:W-:Y:S02]  /*0e20*/  LEA.HI.X R35, R35, R45, R42, 0x7, P2 ;  /* 0x0000002d23237211 */ /* 0x000fe400010f3c2a */
[----:B------:R-:W-:-:S02]  /*0e30*/  SHF.R.U32.HI R85, RZ, 0x1d, R23 ;  /* 0x0000001dff557819 */ /* 0x000fc40000011617 */
[----:B------:R-:W-:Y:S02]  /*0e40*/  IADD3.X R25, RZ, R25, RZ, P3, !PT ;  /* 0x00000019ff197210 */ /* 0x000fe40001ffe4ff */
[----:B------:R-:W-:Y:S02]  /*0e50*/  LEA R32, P2, R24, R4, 0x7 ;  /* 0x0000000418207211 */ /* 0x000fe400078438ff */
[----:B------:R-:W-:Y:S02]  /*0e60*/  LOP3.LUT R33, R33, 0x4, RZ, 0xc0, !PT ;  /* 0x0000000421217812 */ /* 0x000fe400078ec0ff */
[----:B------:R-:W-:Y:S02]  /*0e70*/  LOP3.LUT R15, R15, 0x4, RZ, 0xc0, !PT ;  /* 0x000000040f0f7812 */ /* 0x000fe400078ec0ff */
[----:B------:R-:W-:Y:S02]  /*0e80*/  IADD3.X R27, RZ, R27, RZ, P4, !PT ;  /* 0x0000001bff1b7210 */ /* 0x000fe400027fe4ff */
[----:B------:R-:W-:-:S02]  /*0e90*/  LOP3.LUT R85, R85, 0x4, RZ, 0xc0, !PT ;  /* 0x0000000455557812 */ /* 0x000fc400078ec0ff */
[----:B------:R-:W-:Y:S02]  /*0ea0*/  LEA.HI.X R25, R24, R45, R25, 0x7, P2 ;  /* 0x0000002d18197211 */ /* 0x000fe400010f3c19 */
[----:B------:R-:W-:Y:S02]  /*0eb0*/  IADD3 R90, P2, R30, R33, RZ ;  /* 0x000000211e5a7210 */ /* 0x000fe40007f5e0ff */
[----:B------:R-:W-:Y:S02]  /*0ec0*/  IADD3 R15, P3, R28, R15, RZ ;  /* 0x0000000f1c0f7210 */ /* 0x000fe40007f7e0ff */
[C---:B------:R-:W-:Y:S02]  /*0ed0*/  SHF.L.U64.HI R27, R6.reuse, 0x9, R27 ;  /* 0x00000009061b7819 */ /* 0x040fe4000001021b */
[----:B------:R-:W-:Y:S02]  /*0ee0*/  SHF.L.U32 R6, R6, 0x9, RZ ;  /* 0x0000000906067819 */ /* 0x000fe400000006ff */
[----:B------:R-:W-:-:S02]  /*0ef0*/  IADD3 R85, P6, R22, R85, RZ ;  /* 0x0000005516557210 */ /* 0x000fc40007fde0ff */
[----:B------:R-:W-:Y:S02]  /*0f00*/  IADD3.X R30, RZ, R31, RZ, P2, !PT ;  /* 0x0000001fff1e7210 */ /* 0x000fe400017fe4ff */
[----:B------:R-:W-:Y:S02]  /*0f10*/  IADD3.X R28, RZ, R29, RZ, P3, !PT ;  /* 0x0000001dff1c7210 */ /* 0x000fe40001ffe4ff */
[----:B------:R-:W-:Y:S02]  /*0f20*/  IADD3 R88, P4, R39, R72, RZ ;  /* 0x0000004827587210 */ /* 0x000fe40007f9e0ff */
[----:B------:R-:W-:Y:S02]  /*0f30*/  IADD3 R72, P2, P3, R6, R72, R7 ;  /* 0x0000004806487210 */ /* 0x000fe40007b5e007 */
[----:B------:R-:W-:Y:S02]  /*0f40*/  IADD3.X R22, RZ, R23, RZ, P6, !PT ;  /* 0x00000017ff167210 */ /* 0x000fe400037fe4ff */
[----:B------:R-:W-:-:S02]  /*0f50*/  SHF.R.U32.HI R23, RZ, 0x1d, R21 ;  /* 0x0000001dff177819 */ /* 0x000fc40000011615 */
[----:B------:R-:W-:Y:S02]  /*0f60*/  IADD3.X R73, R27, R35, R10, P2, P3 ;  /* 0x000000231b497210 */ /* 0x000fe400017e640a */
[-C--:B------:R-:W-:Y:S02]  /*0f70*/  LEA R91, P2, R90, R4.reuse, 0x7 ;  /* 0x000000045a5b7211 */ /* 0x080fe400078438ff */
[----:B------:R-:W-:Y:S02]  /*0f80*/  IADD3 R78, P5, R39, R32, RZ ;  /* 0x00000020274e7210 */ /* 0x000fe40007fbe0ff */
[----:B------:R-:W-:Y:S02]  /*0f90*/  LOP3.LUT R23, R23, 0x4, RZ, 0xc0, !PT ;  /* 0x0000000417177812 */ /* 0x000fe400078ec0ff */
[----:B------:R-:W-:Y:S02]  /*0fa0*/  IADD3.X R87, R36, R35, RZ, P4, !PT ;  /* 0x0000002324577210 */ /* 0x000fe400027fe4ff */
[----:B------:R-:W-:-:S02]  /*0fb0*/  LEA R35, P3, R15, R4, 0x7 ;  /* 0x000000040f237211 */ /* 0x000fc400078638ff */
[----:B------:R-:W-:Y:S02]  /*0fc0*/  SHF.L.U64.HI R77, R76, 0x2, R77 ;  /* 0x000000024c4d7819 */ /* 0x000fe4000001024d */
[----:B------:R-:W-:Y:S02]  /*0fd0*/  LEA.HI.X R90, R90, R45, R30, 0x7, P2 ;  /* 0x0000002d5a5a7211 */ /* 0x000fe400010f3c1e */
[----:B------:R-:W-:Y:S02]  /*0fe0*/  SHF.L.U32 R76, R76, 0x2, RZ ;  /* 0x000000024c4c7819 */ /* 0x000fe400000006ff */
[----:B------:R-:W-:Y:S02]  /*0ff0*/  IADD3.X R79, R36, R25, RZ, P5, !PT ;  /* 0x00000019244f7210 */ /* 0x000fe40002ffe4ff */
[----:B------:R-:W-:Y:S02]  /*1000*/  IADD3 R40, P2, R20, R23, RZ ;  /* 0x0000001714287210 */ /* 0x000fe40007f5e0ff */
[----:B------:R-:W-:-:S02]  /*1010*/  IADD3 R6, P4, P5, R6, R32, R7 ;  /* 0x0000002006067210 */ /* 0x000fc40007d9e007 */
[----:B------:R-:W-:Y:S02]  /*1020*/  LEA.HI.X R15, R15, R45, R28, 0x7, P3 ;  /* 0x0000002d0f0f7211 */ /* 0x000fe400018f3c1c */
[C---:B------:R-:W-:Y:S02]  /*1030*/  SHF.L.U64.HI R69, R68.reuse, 0x2, R69 ;  /* 0x0000000244457819 */ /* 0x040fe40000010245 */
[----:B------:R-:W-:Y:S02]  /*1040*/  IADD3 R30, P3, R76, UR4, RZ ;  /* 0x000000044c1e7c10 */ /* 0x000fe4000ff7e0ff */
[----:B------:R-:W-:Y:S02]  /*1050*/  SHF.L.U32 R68, R68, 0x2, RZ ;  /* 0x0000000244447819 */ /* 0x000fe400000006ff */
[----:B------:R-:W-:Y:S02]  /*1060*/  IADD3.X R41, RZ, R21, RZ, P2, !PT ;  /* 0x00000015ff297210 */ /* 0x000fe400017fe4ff */
[----:B------:R-:W-:-:S02]  /*1070*/  SHF.L.U64.HI R60, R61, 0x2, R60 ;  /* 0x000000023d3c7819 */ /* 0x000fc4000001023c */
[----:B------:R-:W-:Y:S02]  /*1080*/  IADD3.X R13, R27, R25, R10, P4, P5 ;  /* 0x000000191b0d7210 */ /* 0x000fe400027ea40a */
[----:B------:R-:W-:Y:S02]  /*1090*/  CS2R R24, SRZ ;  /* 0x0000000000187805 */ /* 0x000fe4000001ff00 */
[----:B------:R-:W-:Y:S02]  /*10a0*/  ISETP.LT.AND P2, PT, R0, 0x100, !P0 ;  /* 0x000001000000780c */ /* 0x000fe40004741270 */
[----:B------:R-:W-:Y:S02]  /*10b0*/  CS2R R26, SRZ ;  /* 0x00000000001a7805 */ /* 0x000fe4000001ff00 */
[----:B------:R-:W-:Y:S02]  /*10c0*/  SHF.L.U32 R61, R61, 0x2, RZ ;  /* 0x000000023d3d7819 */ /* 0x000fe400000006ff */
[----:B------:R-:W-:-:S02]  /*10d0*/  LEA R86, P6, R85, R7, 0x9 ;  /* 0x0000000755567211 */ /* 0x000fc400078c48ff */
[----:B------:R-:W-:Y:S02]  /*10e0*/  IADD3.X R31, R77, UR5, RZ, P3, !PT ;  /* 0x000000054d1f7c10 */ /* 0x000fe40009ffe4ff */
[----:B------:R-:W-:Y:S02]  /*10f0*/  IADD3 R28, P4, R68, UR4, RZ ;  /* 0x00000004441c7c10 */ /* 0x000fe4000ff9e0ff */
[C---:B------:R-:W-:Y:S02]  /*1100*/  SHF.L.U64.HI R81, R80.reuse, 0x2, R81 ;  /* 0x0000000250517819 */ /* 0x040fe40000010251 */
[----:B-1----:R-:W-:Y:S02]  /*1110*/  CS2R R48, SRZ ;  /* 0x0000000000307805 */ /* 0x002fe4000001ff00 */
[----:B------:R-:W-:Y:S02]  /*1120*/  SHF.L.U32 R80, R80, 0x2, RZ ;  /* 0x0000000250507819 */ /* 0x000fe400000006ff */
[----:B------:R-:W-:-:S02]  /*1130*/  CS2R R50, SRZ ;  /* 0x0000000000327805 */ /* 0x000fc4000001ff00 */
[----:B------:R-:W-:Y:S01]  /*1140*/  IADD3 R32, P3, R61, UR4, RZ ;  /* 0x000000043d207c10 */ /* 0x000fe2000ff7e0ff */
[----:B------:R0:W2:Y:S01]  /*1150*/  @P1 LDG.E.128 R24, desc[UR6][R30.64] ;  /* 0x000000061e181981 */ /* 0x0000a2000c1e1d00 */
[----:B------:R-:W-:Y:S02]  /*1160*/  LEA.HI.X R85, R85, R10, R22, 0x9, P6 ;  /* 0x0000000a55557211 */ /* 0x000fe400030f4c16 */
[----:B------:R-:W-:Y:S02]  /*1170*/  CS2R R20, SRZ ;  /* 0x0000000000147805 */ /* 0x000fe4000001ff00 */
[----:B------:R-:W-:Y:S02]  /*1180*/  IADD3.X R29, R69, UR5, RZ, P4, !PT ;  /* 0x00000005451d7c10 */ /* 0x000fe4000a7fe4ff */
[----:B------:R-:W-:Y:S02]  /*1190*/  CS2R R22, SRZ ;  /* 0x0000000000167805 */ /* 0x000fe4000001ff00 */
[----:B------:R-:W-:-:S02]  /*11a0*/  IADD3.X R33, R60, UR5, RZ, P3, !PT ;  /* 0x000000053c217c10 */ /* 0x000fc40009ffe4ff */
[C---:B------:R-:W-:Y:S02]  /*11b0*/  SHF.L.U64.HI R75, R74.reuse, 0x2, R75 ;  /* 0x000000024a4b7819 */ /* 0x040fe4000001024b */
[----:B------:R-:W-:Y:S02]  /*11c0*/  CS2R R44, SRZ ;  /* 0x00000000002c7805 */ /* 0x000fe4000001ff00 */
[----:B0-----:R-:W-:Y:S02]  /*11d0*/  IADD3 R30, P4, R80, UR4, RZ ;  /* 0x00000004501e7c10 */ /* 0x001fe4000ff9e0ff */
[----:B------:R-:W-:Y:S02]  /*11e0*/  CS2R R46, SRZ ;  /* 0x00000000002e7805 */ /* 0x000fe4000001ff00 */
[----:B------:R-:W-:Y:S01]  /*11f0*/  SHF.L.U32 R74, R74, 0x2, RZ ;  /* 0x000000024a4a7819 */ /* 0x000fe200000006ff */
[----:B------:R0:W2:Y:S01]  /*1200*/  @P1 LDG.E.128 R48, desc[UR6][R28.64] ;  /* 0x000000061c301981 */ /* 0x0000a2000c1e1d00 */
[----:B------:R-:W-:-:S02]  /*1210*/  IADD3.X R31, R81, UR5, RZ, P4, !PT ;  /* 0x00000005511f7c10 */ /* 0x000fc4000a7fe4ff */
[C---:B------:R-:W-:Y:S01]  /*1220*/  SHF.L.U64.HI R67, R65.reuse, 0x2, R34 ;  /* 0x0000000241437819 */ /* 0x040fe20000010222 */
[----:B------:R1:W4:Y:S01]  /*1230*/  @P2 LDG.E.128 R20, desc[UR6][R32.64] ;  /* 0x0000000620142981 */ /* 0x000322000c1e1d00 */
[----:B------:R-:W-:-:S03]  /*1240*/  SHF.L.U32 R65, R65, 0x2, RZ ;  /* 0x0000000241417819 */ /* 0x000fc600000006ff */
[----:B------:R1:W4:Y:S01]  /*1250*/  @P2 LDG.E.128 R44, desc[UR6][R30.64] ;  /* 0x000000061e2c2981 */ /* 0x000322000c1e1d00 */
[----:B0-----:R-:W-:Y:S02]  /*1260*/  IADD3 R28, P3, R74, UR4, RZ ;  /* 0x000000044a1c7c10 */ /* 0x001fe4000ff7e0ff */
[C---:B-1----:R-:W-:Y:S02]  /*1270*/  SHF.L.U64.HI R33, R40.reuse, 0x9, R41 ;  /* 0x0000000928217819 */ /* 0x042fe40000010229 */
[----:B------:R-:W-:Y:S02]  /*1280*/  SHF.L.U32 R40, R40, 0x9, RZ ;  /* 0x0000000928287819 */ /* 0x000fe400000006ff */
[----:B------:R-:W-:Y:S02]  /*1290*/  IADD3.X R29, R75, UR5, RZ, P3, !PT ;  /* 0x000000054b1d7c10 */ /* 0x000fe40009ffe4ff */
[----:B------:R-:W-:Y:S02]  /*12a0*/  IADD3 R30, P5, R65, UR4, RZ ;  /* 0x00000004411e7c10 */ /* 0x000fe4000ffbe0ff */
[----:B------:R-:W-:-:S02]  /*12b0*/  IADD3 R70, P3, P4, R40, R91, R7 ;  /* 0x0000005b28467210 */ /* 0x000fc40007c7e007 */
[----:B------:R-:W-:Y:S02]  /*12c0*/  IADD3.X R31, R67, UR5, RZ, P5, !PT ;  /* 0x00000005431f7c10 */ /* 0x000fe4000affe4ff */
[----:B------:R-:W-:Y:S02]  /*12d0*/  CS2R R36, SRZ ;  /* 0x0000000000247805 */ /* 0x000fe4000001ff00 */
[----:B------:R-:W-:Y:S02]  /*12e0*/  IADD3 R7, P5, P6, R40, R35, R7 ;  /* 0x0000002328077210 */ /* 0x000fe40007ebe007 */
[----:B------:R-:W-:Y:S02]  /*12f0*/  CS2R R38, SRZ ;  /* 0x0000000000267805 */ /* 0x000fe4000001ff00 */
[----:B------:R-:W-:Y:S02]  /*1300*/  IADD3.X R71, R33, R90, R10, P3, P4 ;  /* 0x0000005a21477210 */ /* 0x000fe40001fe840a */
[----:B------:R-:W-:-:S02]  /*1310*/  CS2R R40, SRZ ;  /* 0x0000000000287805 */ /* 0x000fc4000001ff00 */
[C---:B------:R-:W-:Y:S02]  /*1320*/  SHF.L.U64.HI R87, R88.reuse, 0x2, R87 ;  /* 0x0000000258577819 */ /* 0x040fe40000010257 */
[----:B------:R-:W-:Y:S02]  /*1330*/  CS2R R42, SRZ ;  /* 0x00000000002a7805 */ /* 0x000fe4000001ff00 */
[----:B------:R-:W-:Y:S01]  /*1340*/  ISETP.LT.AND P3, PT, R5, 0x100, !P0 ;  /* 0x000001000500780c */ /* 0x000fe20004761270 */
[----:B------:R0:W4:Y:S01]  /*1350*/  @P2 LDG.E.128 R36, desc[UR6][R28.64] ;  /* 0x000000061c242981 */ /* 0x000122000c1e1d00 */
[----:B------:R-:W-:Y:S02]  /*1360*/  SHF.L.U32 R88, R88, 0x2, RZ ;  /* 0x0000000258587819 */ /* 0x000fe400000006ff */
[----:B------:R-:W-:Y:S01]  /*1370*/  SHF.L.U64.HI R79, R78, 0x2, R79 ;  /* 0x000000024e4f7819 */ /* 0x000fe2000001024f */
[----:B------:R1:W4:Y:S01]  /*1380*/  @P2 LDG.E.128 R40, desc[UR6][R30.64] ;  /* 0x000000061e282981 */ /* 0x000322000c1e1d00 */
[----:B------:R-:W-:-:S02]  /*1390*/  IADD3 R32, P4, R88, UR4, RZ ;  /* 0x0000000458207c10 */ /* 0x000fc4000ff9e0ff */
[----:B------:R-:W-:Y:S02]  /*13a0*/  IADD3.X R10, R33, R15, R10, P5, P6 ;  /* 0x0000000f210a7210 */ /* 0x000fe40002fec40a */
[----:B------:R-:W-:Y:S02]  /*13b0*/  SHF.L.U32 R78, R78, 0x2, RZ ;  /* 0x000000024e4e7819 */ /* 0x000fe400000006ff */
[----:B0-----:R-:W-:Y:S02]  /*13c0*/  CS2R R28, SRZ ;  /* 0x00000000001c7805 */ /* 0x001fe4000001ff00 */
[----:B------:R-:W-:Y:S02]  /*13d0*/  IADD3.X R33, R87, UR5, RZ, P4, !PT ;  /* 0x0000000557217c10 */ /* 0x000fe4000a7fe4ff */
[----:B-1----:R-:W-:Y:S02]  /*13e0*/  CS2R R30, SRZ ;  /* 0x00000000001e7805 */ /* 0x002fe4000001ff00 */
[----:B------:R-:W-:-:S02]  /*13f0*/  IADD3 R91, P5, R86, R91, RZ ;  /* 0x0000005b565b7210 */ /* 0x000fc40007fbe0ff */
[----:B------:R-:W-:Y:S02]  /*1400*/  IADD3 R86, P6, R86, R35, RZ ;  /* 0x0000002356567210 */ /* 0x000fe40007fde0ff */
[----:B------:R-:W-:Y:S01]  /*1410*/  CS2R R34, SRZ ;  /* 0x0000000000227805 */ /* 0x000fe2000001ff00 */
[----:B------:R0:W4:Y:S01]  /*1420*/  @P3 LDG.E.128 R28, desc[UR6][R32.64] ;  /* 0x00000006201c3981 */ /* 0x000122000c1e1d00 */
[----:B---3--:R-:W-:Y:S01]  /*1430*/  FADD R59, R16, -R52 ;  /* 0x80000034103b7221 */ /* 0x008fe20000000000 */
[----:B------:R-:W-:-:S04]  /*1440*/  FADD R16, R17, -R53 ;  /* 0x8000003511107221 */ /* 0x000fc80000000000 */
[----:B-----5:R-:W-:Y:S01]  /*1450*/  FFMA R53, R16, R11, R53 ;  /* 0x0000000b10357223 */ /* 0x020fe20000000035 */
[----:B------:R-:W-:Y:S02]  /*1460*/  IADD3 R16, P4, R78, UR4, RZ ;  /* 0x000000044e107c10 */ /* 0x000fe4000ff9e0ff */
[----:B0-----:R-:W-:Y:S02]  /*1470*/  CS2R R32, SRZ ;  /* 0x0000000000207805 */ /* 0x001fe4000001ff00 */
[----:B------:R-:W-:-:S05]  /*1480*/  IADD3.X R17, R79, UR5, RZ, P4, !PT ;  /* 0x000000054f117c10 */ /* 0x000fca000a7fe4ff */
[----:B------:R0:W3:Y:S01]  /*1490*/  @P3 LDG.E.128 R32, desc[UR6][R16.64] ;  /* 0x0000000610203981 */ /* 0x0000e2000c1e1d00 */
[----:B------:R-:W-:Y:S01]  /*14a0*/  IADD3.X R90, R85, R90, RZ, P5, !PT ;  /* 0x0000005a555a7210 */ /* 0x000fe20002ffe4ff */
[--C-:B------:R-:W-:Y:S01]  /*14b0*/  FADD R57, R18, -R54.reuse ;  /* 0x8000003612397221 */ /* 0x100fe20000000000 */
[----:B------:R-:W-:Y:S02]  /*14c0*/  IADD3.X R85, R85, R15, RZ, P6, !PT ;  /* 0x0000000f55557210 */ /* 0x000fe400037fe4ff */
[C---:B------:R-:W-:Y:S01]  /*14d0*/  SHF.L.U64.HI R73, R72.reuse, 0x2, R73 ;  /* 0x0000000248497819 */ /* 0x040fe20000010249 */
[----:B------:R-:W-:Y:S01]  /*14e0*/  FFMA R57, R57, R11, R54 ;  /* 0x0000000b39397223 */ /* 0x000fe20000000036 */
[----:B------:R-:W-:Y:S01]  /*14f0*/  SHF.L.U32 R72, R72, 0x2, RZ ;  /* 0x0000000248487819 */ /* 0x000fe200000006ff */
[----:B------:R-:W-:Y:S01]  /*1500*/  FADD R18, R19, -R55 ;  /* 0x8000003713127221 */ /* 0x000fe20000000000 */
[----:B------:R-:W-:Y:S02]  /*1510*/  SHF.L.U64.HI R13, R6, 0x2, R13 ;  /* 0x00000002060d7819 */ /* 0x000fe4000001020d */
[----:B0-----:R-:W-:-:S02]  /*1520*/  CS2R R16, SRZ ;  /* 0x0000000000107805 */ /* 0x001fc4000001ff00 */
[----:B------:R-:W-:Y:S01]  /*1530*/  SHF.L.U32 R6, R6, 0x2, RZ ;  /* 0x0000000206067819 */ /* 0x000fe200000006ff */
[-C--:B------:R-:W-:Y:S01]  /*1540*/  FFMA R55, R18, R11.reuse, R55 ;  /* 0x0000000b12377223 */ /* 0x080fe20000000037 */
[----:B------:R-:W-:Y:S01]  /*1550*/  CS2R R18, SRZ ;  /* 0x0000000000127805 */ /* 0x000fe2000001ff00 */
[----:B------:R-:W-:Y:S01]  /*1560*/  FFMA R59, R59, R11, R52 ;  /* 0x0000000b3b3b7223 */ /* 0x000fe20000000034 */
[C---:B------:R-:W-:Y:S02]  /*1570*/  SHF.L.U64.HI R90, R91.reuse, 0x2, R90 ;  /* 0x000000025b5a7819 */ /* 0x040fe4000001025a */
[----:B------:R-:W-:Y:S02]  /*1580*/  SHF.L.U32 R91, R91, 0x2, RZ ;  /* 0x000000025b5b7819 */ /* 0x000fe400000006ff */
[----:B------:R-:W-:Y:S02]  /*1590*/  SHF.L.U64.HI R85, R86, 0x2, R85 ;  /* 0x0000000256557819 */ /* 0x000fe40000010255 */
[----:B------:R-:W-:-:S02]  /*15a0*/  ISETP.LT.AND P0, PT, R2, 0x100, !P0 ;  /* 0x000001000200780c */ /* 0x000fc40004701270 */
[----:B------:R-:W-:Y:S01]  /*15b0*/  SHF.L.U32 R86, R86, 0x2, RZ ;  /* 0x0000000256567819 */ /* 0x000fe200000006ff */
[----:B--2---:R-:W-:Y:S01]  /*15c0*/  FADD R15, R48, -R24 ;  /* 0x80000018300f7221 */ /* 0x004fe20000000000 */
[----:B------:R-:W-:-:S03]  /*15d0*/  FADD R58, R49, -R25 ;  /* 0x80000019313a7221 */ /* 0x000fc60000000000 */
[-C--:B------:R-:W-:Y:S01]  /*15e0*/  FFMA R54, R15, R11.reuse, R24 ;  /* 0x0000000b0f367223 */ /* 0x080fe20000000018 */
[--C-:B------:R-:W-:Y:S01]  /*15f0*/  FADD R15, R50, -R26.reuse ;  /* 0x8000001a320f7221 */ /* 0x100fe20000000000 */
[----:B------:R-:W-:Y:S01]  /*1600*/  IADD3 R24, P4, R72, UR4, RZ ;  /* 0x0000000448187c10 */ /* 0x000fe2000ff9e0ff */
[-C--:B------:R-:W-:Y:S02]  /*1610*/  FFMA R58, R58, R11.reuse, R25 ;  /* 0x0000000b3a3a7223 */ /* 0x080fe40000000019 */
[-C--:B------:R-:W-:Y:S01]  /*1620*/  FFMA R98, R15, R11.reuse, R26 ;  /* 0x0000000b0f627223 */ /* 0x080fe2000000001a */
[--C-:B----4-:R-:W-:Y:S01]  /*1630*/  FADD R15, R44, -R20.reuse ;  /* 0x800000142c0f7221 */ /* 0x110fe20000000000 */
[----:B------:R-:W-:Y:S01]  /*1640*/  IADD3.X R25, R73, UR5, RZ, P4, !PT ;  /* 0x0000000549197c10 */ /* 0x000fe2000a7fe4ff */
[----:B------:R-:W-:Y:S01]  /*1650*/  FADD R102, R51, -R27 ;  /* 0x8000001b33667221 */ /* 0x000fe20000000000 */
[----:B------:R-:W-:Y:S01]  /*1660*/  FADD R48, R45, -R21 ;  /* 0x800000152d307221 */ /* 0x000fe20000000000 */
[-C--:B------:R-:W-:Y:S01]  /*1670*/  FFMA R50, R15, R14.reuse, R20 ;  /* 0x0000000e0f327223 */ /* 0x080fe20000000014 */
[----:B------:R-:W-:Y:S01]  /*1680*/  IADD3 R20, P4, R6, UR4, RZ ;  /* 0x0000000406147c10 */ /* 0x000fe2000ff9e0ff */
[----:B------:R0:W2:Y:S01]  /*1690*/  @P3 LDG.E.128 R16, desc[UR6][R24.64] ;  /* 0x0000000618103981 */ /* 0x0000a2000c1e1d00 */
[----:B------:R-:W-:Y:S01]  /*16a0*/  FFMA R102, R102, R11, R27 ;  /* 0x0000000b66667223 */ /* 0x000fe2000000001b */
[----:B------:R-:W-:Y:S01]  /*16b0*/  FFMA R48, R48, R14, R21 ;  /* 0x0000000e30307223 */ /* 0x000fe20000000015 */
[----:B------:R-:W-:-:S02]  /*16c0*/  CS2R R26, SRZ ;  /* 0x00000000001a7805 */ /* 0x000fc4000001ff00 */
[----:B------:R-:W-:Y:S01]  /*16d0*/  IADD3.X R21, R13, UR5, RZ, P4, !PT ;  /* 0x000000050d157c10 */ /* 0x000fe2000a7fe4ff */
[----:B------:R-:W-:Y:S01]  /*16e0*/  FADD R15, R46, -R22 ;  /* 0x800000162e0f7221 */ /* 0x000fe20000000000 */
[----:B0-----:R-:W-:-:S03]  /*16f0*/  CS2R R24, SRZ ;  /* 0x0000000000187805 */ /* 0x001fc6000001ff00 */
[----:B------:R-:W-:-:S03]  /*1700*/  FFMA R52, R15, R14, R22 ;  /* 0x0000000e0f347223 */ /* 0x000fc60000000016 */
[----:B------:R0:W2:Y:S01]  /*1710*/  @P3 LDG.E.128 R24, desc[UR6][R20.64] ;  /* 0x0000000614183981 */ /* 0x0000a2000c1e1d00 */
[----:B------:R-:W-:Y:S01]  /*1720*/  FADD R15, R40, -R36 ;  /* 0x80000024280f7221 */ /* 0x000fe20000000000 */
[----:B------:R-:W-:-:S03]  /*1730*/  IADD3 R40, P4, R91, UR4, RZ ;  /* 0x000000045b287c10 */ /* 0x000fc6000ff9e0ff */
[-C--:B------:R-:W-:Y:S01]  /*1740*/  FFMA R15, R15, R14.reuse, R36 ;  /* 0x0000000e0f0f7223 */ /* 0x080fe20000000024 */
[----:B------:R-:W-:Y:S01]  /*1750*/  FADD R36, R43, -R39 ;  /* 0x800000272b247221 */ /* 0x000fe20000000000 */
[----:B------:R-:W-:Y:S01]  /*1760*/  FADD R96, R47, -R23 ;  /* 0x800000172f607221 */ /* 0x000fe20000000000 */
[----:B------:R-:W-:Y:S01]  /*1770*/  FADD R22, R41, -R37 ;  /* 0x8000002529167221 */ /* 0x000fe20000000000 */
[----:B------:R-:W-:Y:S02]  /*1780*/  IADD3.X R41, R90, UR5, RZ, P4, !PT ;  /* 0x000000055a297c10 */ /* 0x000fe4000a7fe4ff */
[----:B0-----:R-:W-:Y:S01]  /*1790*/  CS2R R20, SRZ ;  /* 0x0000000000147805 */ /* 0x001fe2000001ff00 */
[-C--:B------:R-:W-:Y:S01]  /*17a0*/  FFMA R96, R96, R14.reuse, R23 ;  /* 0x0000000e60607223 */ /* 0x080fe20000000017 */
[----:B------:R-:W-:Y:S01]  /*17b0*/  FFMA R37, R22, R14, R37 ;  /* 0x0000000e16257223 */ /* 0x000fe20000000025 */
[----:B------:R-:W-:Y:S02]  /*17c0*/  CS2R R22, SRZ ;  /* 0x0000000000167805 */ /* 0x000fe4000001ff00 */
[----:B------:R-:W-:-:S02]  /*17d0*/  CS2R R44, SRZ ;  /* 0x00000000002c7805 */ /* 0x000fc4000001ff00 */
[----:B------:R-:W-:Y:S02]  /*17e0*/  CS2R R46, SRZ ;  /* 0x00000000002e7805 */ /* 0x000fe4000001ff00 */
[----:B------:R0:W4:Y:S01]  /*17f0*/  @P0 LDG.E.128 R20, desc[UR6][R40.64] ;  /* 0x0000000628140981 */ /* 0x000122000c1e1d00 */
[----:B---3--:R-:W-:Y:S01]  /*1800*/  FADD R100, R33, -R29 ;  /* 0x8000001d21647221 */ /* 0x008fe20000000000 */
[----:B------:R-:W-:-:S03]  /*1810*/  FADD R43, R32, -R28 ;  /* 0x8000001c202b7221 */ /* 0x000fc60000000000 */
[-C--:B------:R-:W-:Y:S01]  /*1820*/  FFMA R100, R100, R3.reuse, R29 ;  /* 0x0000000364647223 */ /* 0x080fe2000000001d */
[----:B------:R-:W-:Y:S01]  /*1830*/  FFMA R32, R43, R3, R28 ;  /* 0x000000032b207223 */ /* 0x000fe2000000001c */
[----:B------:R-:W-:Y:S01]  /*1840*/  FADD R29, R34, -R30 ;  /* 0x8000001e221d7221 */ /* 0x000fe20000000000 */
[----:B------:R-:W-:-:S03]  /*1850*/  IADD3 R28, P4, R86, UR4, RZ ;  /* 0x00000004561c7c10 */ /* 0x000fc6000ff9e0ff */
[----:B------:R-:W-:Y:S01]  /*1860*/  FFMA R34, R29, R3, R30 ;  /* 0x000000031d227223 */ /* 0x000fe2000000001e */
[----:B------:R-:W-:-:S05]  /*1870*/  IADD3.X R29, R85, UR5, RZ, P4, !PT ;  /* 0x00000005551d7c10 */ /* 0x000fca000a7fe4ff */
[----:B------:R1:W4:Y:S01]  /*1880*/  @P0 LDG.E.128 R44, desc[UR6][R28.64] ;  /* 0x000000061c2c0981 */ /* 0x000322000c1e1d00 */
[C---:B------:R-:W-:Y:S02]  /*1890*/  SHF.L.U64.HI R71, R70.reuse, 0x2, R71 ;  /* 0x0000000246477819 */ /* 0x040fe40000010247 */
[----:B------:R-:W-:Y:S01]  /*18a0*/  SHF.L.U32 R70, R70, 0x2, RZ ;  /* 0x0000000246467819 */ /* 0x000fe200000006ff */
[----:B------:R-:W-:Y:S01]  /*18b0*/  FADD R49, R42, -R38 ;  /* 0x800000262a317221 */ /* 0x000fe20000000000 */
[----:B------:R-:W-:Y:S01]  /*18c0*/  FADD R104, R35, -R31 ;  /* 0x8000001f23687221 */ /* 0x000fe20000000000 */
[----:B0-----:R-:W-:Y:S02]  /*18d0*/  CS2R R40, SRZ ;  /* 0x0000000000287805 */ /* 0x001fe4000001ff00 */
[----:B------:R-:W-:Y:S02]  /*18e0*/  CS2R R42, SRZ ;  /* 0x00000000002a7805 */ /* 0x000fe4000001ff00 */
[----:B------:R-:W-:-:S02]  /*18f0*/  SHF.L.U64.HI R10, R7, 0x2, R10 ;  /* 0x00000002070a7819 */ /* 0x000fc4000001020a */
[----:B------:R-:W-:Y:S01]  /*1900*/  SHF.L.U32 R7, R7, 0x2, RZ ;  /* 0x0000000207077819 */ /* 0x000fe200000006ff */
[----:B------:R-:W-:Y:S01]  /*1910*/  FFMA R104, R104, R3, R31 ;  /* 0x0000000368687223 */ /* 0x000fe2000000001f */
[----:B-1----:R-:W-:Y:S02]  /*1920*/  CS2R R28, SRZ ;  /* 0x00000000001c7805 */ /* 0x002fe4000001ff00 */
[----:B------:R-:W-:Y:S01]  /*1930*/  CS2R R30, SRZ ;  /* 0x00000000001e7805 */ /* 0x000fe2000001ff00 */
[----:B------:R-:W-:Y:S01]  /*1940*/  FADD R37, -R48, R37 ;  /* 0x0000002530257221 */ /* 0x000fe20000000100 */
[-C--:B------:R-:W-:Y:S01]  /*1950*/  FFMA R49, R49, R14.reuse, R38 ;  /* 0x0000000e31317223 */ /* 0x080fe20000000026 */
[----:B------:R-:W-:Y:S01]  /*1960*/  FFMA R39, R36, R14, R39 ;  /* 0x0000000e24277223 */ /* 0x000fe20000000027 */
[----:B------:R-:W-:Y:S01]  /*1970*/  FADD R54, -R59, R54 ;  /* 0x000000363b367221 */ /* 0x000fe20000000100 */
[----:B------:R-:W-:Y:S01]  /*1980*/  FADD R58, -R53, R58 ;  /* 0x0000003a353a7221 */ /* 0x000fe20000000100 */
[----:B------:R-:W-:Y:S01]  /*1990*/  FADD R98, -R57, R98 ;  /* 0x0000006239627221 */ /* 0x000fe20000000100 */
[----:B------:R-:W-:Y:S01]  /*19a0*/  FADD R102, -R55, R102 ;  /* 0x0000006637667221 */ /* 0x000fe20000000100 */
[----:B------:R-:W-:Y:S01]  /*19b0*/  FADD R15, -R50, R15 ;  /* 0x0000000f320f7221 */ /* 0x000fe20000000100 */
[----:B------:R-:W-:Y:S01]  /*19c0*/  FADD R39, -R96, R39 ;  /* 0x0000002760277221 */ /* 0x000fe20000000100 */
[-C--:B------:R-:W-:Y:S01]  /*19d0*/  FFMA R59, R54, R56.reuse, R59 ;  /* 0x00000038363b7223 */ /* 0x080fe2000000003b */
[-C--:B------:R-:W-:Y:S01]  /*19e0*/  FFMA R58, R58, R56.reuse, R53 ;  /* 0x000000383a3a7223 */ /* 0x080fe20000000035 */
[-C--:B------:R-:W-:Y:S01]  /*19f0*/  FFMA R57, R98, R56.reuse, R57 ;  /* 0x0000003862397223 */ /* 0x080fe20000000039 */
[----:B------:R-:W-:Y:S01]  /*1a00*/  FFMA R56, R102, R56, R55 ;  /* 0x0000003866387223 */ /* 0x000fe20000000037 */
[----:B------:R-:W-:Y:S01]  /*1a10*/  FFMA R15, R15, R93, R50 ;  /* 0x0000005d0f0f7223 */ /* 0x000fe20000000032 */
[----:B------:R-:W-:Y:S01]  /*1a20*/  CS2R R54, SRZ ;  /* 0x0000000000367805 */ /* 0x000fe2000001ff00 */
[----:B--2---:R-:W-:Y:S01]  /*1a30*/  FADD R33, R24, -R16 ;  /* 0x8000001018217221 */ /* 0x004fe20000000000 */
[----:B------:R-:W-:-:S03]  /*1a40*/  FADD R24, R25, -R17 ;  /* 0x8000001119187221 */ /* 0x000fc60000000000 */
[-C--:B------:R-:W-:Y:S01]  /*1a50*/  FFMA R33, R33, R3.reuse, R16 ;  /* 0x0000000321217223 */ /* 0x080fe20000000010 */
[----:B------:R-:W-:Y:S01]  /*1a60*/  IADD3 R16, P4, R70, UR4, RZ ;  /* 0x0000000446107c10 */ /* 0x000fe2000ff9e0ff */
[----:B------:R-:W-:-:S03]  /*1a70*/  FFMA R35, R24, R3, R17 ;  /* 0x0000000318237223 */ /* 0x000fc60000000011 */
[----:B------:R-:W-:Y:S01]  /*1a80*/  IADD3.X R17, R71, UR5, RZ, P4, !PT ;  /* 0x0000000547117c10 */ /* 0x000fe2000a7fe4ff */
[----:B------:R-:W-:-:S04]  /*1a90*/  FADD R51, R26, -R18 ;  /* 0x800000121a337221 */ /* 0x000fc80000000000 */
[----:B------:R0:W2:Y:S01]  /*1aa0*/  @P0 LDG.E.128 R40, desc[UR6][R16.64] ;  /* 0x0000000610280981 */ /* 0x0000a2000c1e1d00 */
[----:B------:R-:W-:Y:S01]  /*1ab0*/  FFMA R51, R51, R3, R18 ;  /* 0x0000000333337223 */ /* 0x000fe20000000012 */
[----:B------:R-:W-:Y:S01]  /*1ac0*/  FADD R18, R27, -R19 ;  /* 0x800000131b127221 */ /* 0x000fe20000000000 */
[----:B------:R-:W-:Y:S02]  /*1ad0*/  CS2R R24, SRZ ;  /* 0x0000000000187805 */ /* 0x000fe4000001ff00 */
[----:B------:R-:W-:Y:S02]  /*1ae0*/  CS2R R26, SRZ ;  /* 0x00000000001a7805 */ /* 0x000fe4000001ff00 */
[----:B0-----:R-:W-:-:S04]  /*1af0*/  IADD3 R16, P4, R7, UR4, RZ ;  /* 0x0000000407107c10 */ /* 0x001fc8000ff9e0ff */
[----:B------:R-:W-:Y:S01]  /*1b00*/  IADD3.X R17, R10, UR5, RZ, P4, !PT ;  /* 0x000000050a117c10 */ /* 0x000fe2000a7fe4ff */
[----:B------:R-:W-:Y:S01]  /*1b10*/  FFMA R99, R18, R3, R19 ;  /* 0x0000000312637223 */ /* 0x000fe20000000013 */
[----:B------:R-:W-:-:S03]  /*1b20*/  ULDC.64 UR4, c[0x0][0x248] ;  /* 0x0000920000047ab9 */ /* 0x000fc60000000a00 */
[----:B------:R0:W2:Y:S01]  /*1b30*/  @P0 LDG.E.128 R24, desc[UR6][R16.64] ;  /* 0x0000000610180981 */ /* 0x0000a2000c1e1d00 */
[----:B----4-:R-:W-:Y:S01]  /*1b40*/  FADD R95, R44, -R20 ;  /* 0x800000142c5f7221 */ /* 0x010fe20000000000 */
[----:B------:R-:W-:-:S03]  /*1b50*/  FADD R18, R45, -R21 ;  /* 0x800000152d127221 */ /* 0x000fc60000000000 */
[-C--:B------:R-:W-:Y:S01]  /*1b60*/  FFMA R95, R95, R8.reuse, R20 ;  /* 0x000000085f5f7223 */ /* 0x080fe20000000014 */
[----:B------:R-:W-:Y:S01]  /*1b70*/  IADD3 R20, P4, R94, UR8, RZ ;  /* 0x000000085e147c10 */ /* 0x000fe2000ff9e0ff */
[----:B------:R-:W-:-:S03]  /*1b80*/  FFMA R45, R18, R8, R21 ;  /* 0x00000008122d7223 */ /* 0x000fc60000000015 */
[----:B------:R-:W-:-:S05]  /*1b90*/  IADD3.X R21, R92, UR9, RZ, P4, !PT ;  /* 0x000000095c157c10 */ /* 0x000fca000a7fe4ff */
[----:B------:R1:W3:Y:S01]  /*1ba0*/  @P1 LDG.E.128 R28, desc[UR6][R20.64] ;  /* 0x00000006141c1981 */ /* 0x0002e2000c1e1d00 */
[----:B0-----:R-:W-:Y:S01]  /*1bb0*/  FFMA R16, R37, R93, R48 ;  /* 0x0000005d25107223 */ /* 0x001fe20000000030 */
[----:B------:R-:W-:Y:S01]  /*1bc0*/  IADD3 R48, P4, R94, UR4, RZ ;  /* 0x000000045e307c10 */ /* 0x000fe2000ff9e0ff */
[----:B------:R-:W-:-:S03]  /*1bd0*/  FADD R17, -R52, R49 ;  /* 0x0000003134117221 */ /* 0x000fc60000000100 */
[----:B------:R-:W-:Y:S02]  /*1be0*/  IADD3.X R49, R92, UR5, RZ, P4, !PT ;  /* 0x000000055c317c10 */ /* 0x000fe4000a7fe4ff */
[----:B------:R-:W-:Y:S01]  /*1bf0*/  IADD3 R92, P4, R61, UR8, RZ ;  /* 0x000000083d5c7c10 */ /* 0x000fe2000ff9e0ff */
[-C--:B------:R-:W-:Y:S01]  /*1c00*/  FFMA R17, R17, R93.reuse, R52 ;  /* 0x0000005d11117223 */ /* 0x080fe20000000034 */
[----:B------:R-:W-:Y:S01]  /*1c10*/  FFMA R18, R39, R93, R96 ;  /* 0x0000005d27127223 */ /* 0x000fe20000000060 */
[----:B------:R-:W-:Y:S02]  /*1c20*/  CS2R R52, SRZ ;  /* 0x0000000000347805 */ /* 0x000fe4000001ff00 */
[----:B------:R-:W-:-:S05]  /*1c30*/  IADD3.X R93, R60, UR9, RZ, P4, !PT ;  /* 0x000000093c5d7c10 */ /* 0x000fca000a7fe4ff */
[----:B------:R-:W4:Y:S01]  /*1c40*/  @P2 LDG.E.128 R52, desc[UR6][R92.64] ;  /* 0x000000065c342981 */ /* 0x000f22000c1e1d00 */
[----:B------:R-:W-:Y:S02]  /*1c50*/  CS2R R36, SRZ ;  /* 0x0000000000247805 */ /* 0x000fe4000001ff00 */
[----:B------:R-:W-:-:S06]  /*1c60*/  CS2R R38, SRZ ;  /* 0x0000000000267805 */ /* 0x000fcc000001ff00 */
[----:B------:R0:W5:Y:S01]  /*1c70*/  @P1 LDG.E.128 R36, desc[UR6][R48.64] ;  /* 0x0000000630241981 */ /* 0x000162000c1e1d00 */
[--C-:B------:R-:W-:Y:S01]  /*1c80*/  FADD R97, R46, -R22.reuse ;  /* 0x800000162e617221 */ /* 0x100fe20000000000 */
[----:B------:R-:W-:Y:S01]  /*1c90*/  FADD R99, -R104, R99 ;  /* 0x0000006368637221 */ /* 0x000fe20000000100 */
[----:B------:R-:W-:Y:S02]  /*1ca0*/  IADD3 R98, P4, R61, UR4, RZ ;  /* 0x000000043d627c10 */ /* 0x000fe4000ff9e0ff */
[----:B------:R-:W-:Y:S01]  /*1cb0*/  FFMA R97, R97, R8, R22 ;  /* 0x0000000861617223 */ /* 0x000fe20000000016 */
[----:B------:R-:W-:Y:S01]  /*1cc0*/  FFMA R22, R99, R89, R104 ;  /* 0x0000005963167223 */ /* 0x000fe20000000068 */
[----:B------:R-:W-:Y:S02]  /*1cd0*/  IADD3.X R99, R60, UR5, RZ, P4, !PT ;  /* 0x000000053c637c10 */ /* 0x000fe4000a7fe4ff */
[----:B------:R-:W-:Y:S01]  /*1ce0*/  IADD3 R46, P4, R88, UR8, RZ ;  /* 0x00000008582e7c10 */ /* 0x000fe2000ff9e0ff */
[----:B-1----:R-:W-:Y:S01]  /*1cf0*/  FADD R21, -R34, R51 ;  /* 0x0000003322157221 */ /* 0x002fe20000000100 */
[----:B------:R-:W-:Y:S01]  /*1d00*/  FADD R44, R47, -R23 ;  /* 0x800000172f2c7221 */ /* 0x000fe20000000000 */
[----:B0-----:R-:W-:-:S02]  /*1d10*/  CS2R R48, SRZ ;  /* 0x0000000000307805 */ /* 0x001fc4000001ff00 */
[----:B------:R-:W-:Y:S02]  /*1d20*/  CS2R R50, SRZ ;  /* 0x0000000000327805 */ /* 0x000fe4000001ff00 */
[----:B------:R-:W-:-:S05]  /*1d30*/  IADD3.X R47, R87, UR9, RZ, P4, !PT ;  /* 0x00000009572f7c10 */ /* 0x000fca000a7fe4ff */
[----:B------:R0:W4:Y:S01]  /*1d40*/  @P3 LDG.E.128 R48, desc[UR6][R46.64] ;  /* 0x000000062e303981 */ /* 0x000122000c1e1d00 */
[----:B------:R-:W-:Y:S01]  /*1d50*/  FADD R19, -R32, R33 ;  /* 0x0000002120137221 */ /* 0x000fe20000000100 */
[----:B------:R-:W-:Y:S01]  /*1d60*/  FADD R35, -R100, R35 ;  /* 0x0000002364237221 */ /* 0x000fe20000000100 */
[-C--:B------:R-:W-:Y:S02]  /*1d70*/  FFMA R21, R21, R89.reuse, R34 ;  /* 0x0000005915157223 */ /* 0x080fe40000000022 */
[-C--:B------:R-:W-:Y:S01]  /*1d80*/  FFMA R19, R19, R89.reuse, R32 ;  /* 0x0000005913137223 */ /* 0x080fe20000000020 */
[----:B------:R-:W-:Y:S01]  /*1d90*/  FFMA R20, R35, R89, R100 ;  /* 0x0000005923147223 */ /* 0x000fe20000000064 */
[----:B------:R-:W-:Y:S02]  /*1da0*/  CS2R R32, SRZ ;  /* 0x0000000000207805 */ /* 0x000fe4000001ff00 */
[----:B------:R-:W-:-:S06]  /*1db0*/  CS2R R34, SRZ ;  /* 0x0000000000227805 */ /* 0x000fcc000001ff00 */
[----:B------:R-:W5:Y:S01]  /*1dc0*/  @P2 LDG.E.128 R32, desc[UR6][R98.64] ;  /* 0x0000000662202981 */ /* 0x000f62000c1e1d00 */
[----:B------:R-:W-:Y:S01]  /*1dd0*/  FFMA R89, R44, R8, R23 ;  /* 0x000000082c597223 */ /* 0x000fe20000000017 */
[----:B------:R-:W-:Y:S02]  /*1de0*/  IADD3 R44, P4, R88, UR4, RZ ;  /* 0x00000004582c7c10 */ /* 0x000fe4000ff9e0ff */
[----:B------:R-:W-:Y:S01]  /*1df0*/  LOP3.LUT R63, R63, 0xc, R64, 0xf8, !PT ;  /* 0x0000000c3f3f7812 */ /* 0x000fe200078ef840 */
[----:B------:R-:W-:Y:S01]  /*1e00*/  HFMA2.MMA R64, -RZ, RZ, 1.625, 0 ;  /* 0x3e800000ff407435 */ /* 0x000fe200000001ff */
[----:B0-----:R-:W-:Y:S01]  /*1e10*/  CS2R R46, SRZ ;  /* 0x00000000002e7805 */ /* 0x001fe2000001ff00 */
[----:B--2---:R-:W-:Y:S01]  /*1e20*/  FADD R23, R24, -R40 ;  /* 0x8000002818177221 */ /* 0x004fe20000000000 */
[----:B------:R-:W-:-:S03]  /*1e30*/  FADD R24, R25, -R41 ;  /* 0x8000002919187221 */ /* 0x000fc60000000000 */
[-C--:B------:R-:W-:Y:S01]  /*1e40*/  FFMA R40, R23, R8.reuse, R40 ;  /* 0x0000000817287223 */ /* 0x080fe20000000028 */
[-C--:B------:R-:W-:Y:S01]  /*1e50*/  FFMA R24, R24, R8.reuse, R41 ;  /* 0x0000000818187223 */ /* 0x080fe20000000029 */
[----:B------:R-:W-:Y:S01]  /*1e60*/  FADD R23, R26, -R42 ;  /* 0x8000002a1a177221 */ /* 0x000fe20000000000 */
[--C-:B------:R-:W-:Y:S02]  /*1e70*/  FADD R26, R27, -R43.reuse ;  /* 0x8000002b1b1a7221 */ /* 0x100fe40000000000 */
[----:B------:R-:W-:Y:S01]  /*1e80*/  FADD R24, -R45, R24 ;  /* 0x000000182d187221 */ /* 0x000fe20000000100 */
[-C--:B------:R-:W-:Y:S01]  /*1e90*/  FFMA R42, R23, R8.reuse, R42 ;  /* 0x00000008172a7223 */ /* 0x080fe2000000002a */
[----:B------:R-:W-:Y:S01]  /*1ea0*/  FFMA R92, R26, R8, R43 ;  /* 0x000000081a5c7223 */ /* 0x000fe2000000002b */
[----:B------:R-:W-:Y:S01]  /*1eb0*/  FADD R40, -R95, R40 ;  /* 0x000000285f287221 */ /* 0x000fe20000000100 */
[-C--:B------:R-:W-:Y:S01]  /*1ec0*/  FFMA R60, R24, R62.reuse, R45 ;  /* 0x0000003e183c7223 */ /* 0x080fe2000000002d */
[----:B------:R-:W-:Y:S01]  /*1ed0*/  FADD R42, -R97, R42 ;  /* 0x0000002a612a7221 */ /* 0x000fe20000000100 */
[----:B------:R-:W-:Y:S01]  /*1ee0*/  IADD3.X R45, R87, UR5, RZ, P4, !PT ;  /* 0x00000005572d7c10 */ /* 0x000fe2000a7fe4ff */
[----:B------:R-:W-:Y:S01]  /*1ef0*/  FADD R92, -R89, R92 ;  /* 0x0000005c595c7221 */ /* 0x000fe20000000100 */
[----:B------:R-:W-:Y:S01]  /*1f00*/  IADD3 R88, P4, R91, UR8, RZ ;  /* 0x000000085b587c10 */ /* 0x000fe2000ff9e0ff */
[-C--:B------:R-:W-:Y:S01]  /*1f10*/  FFMA R61, R40, R62.reuse, R95 ;  /* 0x0000003e283d7223 */ /* 0x080fe2000000005f */
[-C--:B------:R-:W-:Y:S01]  /*1f20*/  FFMA R23, R42, R62.reuse, R97 ;  /* 0x0000003e2a177223 */ /* 0x080fe20000000061 */
[----:B------:R-:W-:Y:S01]  /*1f30*/  FFMA R62, R92, R62, R89 ;  /* 0x0000003e5c3e7223 */ /* 0x000fe20000000059 */
[----:B------:R-:W-:-:S02]  /*1f40*/  IADD3.X R89, R90, UR9, RZ, P4, !PT ;  /* 0x000000095a597c10 */ /* 0x000fc4000a7fe4ff */
[----:B------:R-:W-:Y:S02]  /*1f50*/  CS2R R40, SRZ ;  /* 0x0000000000287805 */ /* 0x000fe4000001ff00 */
[----:B------:R-:W-:-:S06]  /*1f60*/  CS2R R42, SRZ ;  /* 0x00000000002a7805 */ /* 0x000fcc000001ff00 */
[----:B------:R-:W2:Y:S01]  /*1f70*/  @P0 LDG.E.128 R40, desc[UR6][R88.64] ;  /* 0x0000000658280981 */ /* 0x000ea2000c1e1d00 */
[----:B---3--:R-:W-:Y:S01]  /*1f80*/  FADD R28, RZ, -R28 ;  /* 0x8000001cff1c7221 */ /* 0x008fe20000000000 */
[----:B------:R-:W-:-:S03]  /*1f90*/  FADD R29, RZ, -R29 ;  /* 0x8000001dff1d7221 */ /* 0x000fc60000000000 */
[----:B------:R-:W-:Y:S01]  /*1fa0*/  FMUL R87, R28, 1.4426950216293334961 ;  /* 0x3fb8aa3b1c577820 */ /* 0x000fe20000400000 */
[----:B------:R-:W-:Y:S01]  /*1fb0*/  IADD3 R28, P4, R91, UR4, RZ ;  /* 0x000000045b1c7c10 */ /* 0x000fe2000ff9e0ff */
[----:B------:R-:W-:-:S03]  /*1fc0*/  FMUL R92, R29, 1.4426950216293334961 ;  /* 0x3fb8aa3b1d5c7820 */ /* 0x000fc60000400000 */
[----:B------:R-:W-:Y:S02]  /*1fd0*/  FSETP.GEU.AND P5, PT, R87, -126, PT ;  /* 0xc2fc00005700780b */ /* 0x000fe40003fae000 */
[----:B------:R-:W-:Y:S02]  /*1fe0*/  IADD3.X R29, R90, UR5, RZ, P4, !PT ;  /* 0x000000055a1d7c10 */ /* 0x000fe4000a7fe4ff */
[----:B------:R-:W-:-:S09]  /*1ff0*/  FSETP.GEU.AND P4, PT, R92, -126, PT ;  /* 0xc2fc00005c00780b */ /* 0x000fd20003f8e000 */
[----:B------:R-:W-:-:S04]  /*2000*/  @!P5 FMUL R87, R87, 0.5 ;  /* 0x3f0000005757d820 */ /* 0x000fc80000400000 */
[----:B------:R-:W0:Y:S01]  /*2010*/  MUFU.EX2 R91, R87 ;  /* 0x00000057005b7308 */ /* 0x000e220000000800 */
[----:B------:R-:W-:Y:S01]  /*2020*/  @!P4 FMUL R92, R92, 0.5 ;  /* 0x3f0000005c5cc820 */ /* 0x000fe20000400000 */
[----:B------:R-:W-:-:S06]  /*2030*/  FADD R30, RZ, -R30 ;  /* 0x8000001eff1e7221 */ /* 0x000fcc0000000000 */
[----:B------:R-:W1:Y:S01]  /*2040*/  MUFU.EX2 R87, R92 ;  /* 0x0000005c00577308 */ /* 0x000e620000000800 */
[----:B------:R-:W-:Y:S01]  /*2050*/  FMUL R30, R30, 1.4426950216293334961 ;  /* 0x3fb8aa3b1e1e7820 */ /* 0x000fe20000400000 */
[----:B------:R-:W-:-:S04]  /*2060*/  FADD R31, RZ, -R31 ;  /* 0x8000001fff1f7221 */ /* 0x000fc80000000000 */
[----:B------:R-:W-:Y:S01]  /*2070*/  FMUL R31, R31, 1.4426950216293334961 ;  /* 0x3fb8aa3b1f1f7820 */ /* 0x000fe20000400000 */
[----:B0-----:R-:W-:Y:S01]  /*2080*/  @!P5 FMUL R91, R91, R91 ;  /* 0x0000005b5b5bd220 */ /* 0x001fe20000400000 */
[----:B------:R-:W-:Y:S02]  /*2090*/  FSETP.GEU.AND P5, PT, R30, -126, PT ;  /* 0xc2fc00001e00780b */ /* 0x000fe40003fae000 */
[----:B------:R-:W-:Y:S02]  /*20a0*/  CS2R R24, SRZ ;  /* 0x0000000000187805 */ /* 0x000fe4000001ff00 */
[----:B------:R-:W-:Y:S01]  /*20b0*/  CS2R R26, SRZ ;  /* 0x00000000001a7805 */ /* 0x000fe2000001ff00 */
[----:B------:R-:W-:Y:S01]  /*20c0*/  FADD R91, R91, 1 ;  /* 0x3f8000005b5b7421 */ /* 0x000fe20000000000 */
[----:B-1----:R-:W-:Y:S01]  /*20d0*/  @!P4 FMUL R87, R87, R87 ;  /* 0x000000575757c220 */ /* 0x002fe20000400000 */
[----:B------:R-:W-:-:S03]  /*20e0*/  FSETP.GEU.AND P4, PT, R31, -126, PT ;  /* 0xc2fc00001f00780b */ /* 0x000fc60003f8e000 */
[----:B------:R0:W3:Y:S01]  /*20f0*/  @P3 LDG.E.128 R24, desc[UR6][R44.64] ;  /* 0x000000062c183981 */ /* 0x0000e2000c1e1d00 */
[----:B------:R-:W-:Y:S02]  /*2100*/  FSETP.GT.AND P6, PT, R91, 8.50705917302346158658e+37, PT ;  /* 0x7e8000005b00780b */ /* 0x000fe40003fc4000 */
[----:B------:R-:W-:Y:S01]  /*2110*/  @!P5 FMUL R30, R30, 0.5 ;  /* 0x3f0000001e1ed820 */ /* 0x000fe20000400000 */
[----:B----4-:R-:W-:Y:S01]  /*2120*/  FADD R52, RZ, -R52 ;  /* 0x80000034ff347221 */ /* 0x010fe20000000000 */
[----:B0-----:R-:W-:-:S04]  /*2130*/  CS2R R44, SRZ ;  /* 0x00000000002c7805 */ /* 0x001fc8000001ff00 */
[----:B------:R-:W0:Y:S01]  /*2140*/  MUFU.EX2 R30, R30 ;  /* 0x0000001e001e7308 */ /* 0x000e220000000800 */
[----:B------:R-:W-:Y:S01]  /*2150*/  @!P4 FMUL R31, R31, 0.5 ;  /* 0x3f0000001f1fc820 */ /* 0x000fe20000400000 */
[----:B------:R-:W-:Y:S01]  /*2160*/  FMUL R52, R52, 1.4426950216293334961 ;  /* 0x3fb8aa3b34347820 */ /* 0x000fe20000400000 */
[----:B------:R1:W4:Y:S02]  /*2170*/  @P0 LDG.E.128 R44, desc[UR6][R28.64] ;  /* 0x000000061c2c0981 */ /* 0x000324000c1e1d00 */
[----:B------:R-:W-:Y:S01]  /*2180*/  @P6 FMUL R91, R91, 0.25 ;  /* 0x3e8000005b5b6820 */ /* 0x000fe20000400000 */
[----:B------:R-:W-:Y:S02]  /*2190*/  FSEL R88, R64, 1, P6 ;  /* 0x3f80000040587808 */ /* 0x000fe40003000000 */
[----:B------:R-:W-:Y:S01]  /*21a0*/  FSETP.GEU.AND P6, PT, R52, -126, PT ;  /* 0xc2fc00003400780b */ /* 0x000fe20003fce000 */
[----:B-1----:R-:W1:Y:S01]  /*21b0*/  MUFU.EX2 R28, R31 ;  /* 0x0000001f001c7308 */ /* 0x002e620000000800 */
[----:B------:R-:W-:Y:S01]  /*21c0*/  FADD R53, RZ, -R53 ;  /* 0x80000035ff357221 */ /* 0x000fe20000000000 */
[----:B------:R-:W-:Y:S01]  /*21d0*/  FADD R87, R87, 1 ;  /* 0x3f80000057577421 */ /* 0x000fe20000000000 */
[----:B------:R-:W-:Y:S01]  /*21e0*/  SHF.R.U32.HI R29, RZ, 0x2, R66 ;  /* 0x00000002ff1d7819 */ /* 0x000fe20000011642 */
[----:B0-----:R-:W-:Y:S01]  /*21f0*/  @!P5 FMUL R30, R30, R30 ;  /* 0x0000001e1e1ed220 */ /* 0x001fe20000400000 */
[----:B------:R-:W-:-:S02]  /*2200*/  FMUL R53, R53, 1.4426950216293334961 ;  /* 0x3fb8aa3b35357820 */ /* 0x000fc40000400000 */
[----:B------:R-:W-:Y:S02]  /*2210*/  FSETP.GT.AND P5, PT, R87, 8.50705917302346158658e+37, PT ;  /* 0x7e8000005700780b */ /* 0x000fe40003fa4000 */
[----:B------:R-:W-:-:S03]  /*2220*/  SGXT.U32 R29, R29, 0x6 ;  /* 0x000000061d1d781a */ /* 0x000fc60000000000 */
[----:B------:R-:W-:Y:S01]  /*2230*/  @!P6 FMUL R52, R52, 0.5 ;  /* 0x3f0000003434e820 */ /* 0x000fe20000400000 */
[----:B-1----:R-:W-:Y:S01]  /*2240*/  @!P4 FMUL R28, R28, R28 ;  /* 0x0000001c1c1cc220 */ /* 0x002fe20000400000 */
[----:B------:R-:W-:Y:S02]  /*2250*/  FSETP.GEU.AND P4, PT, R53, -126, PT ;  /* 0xc2fc00003500780b */ /* 0x000fe40003f8e000 */
[----:B------:R-:W-:Y:S02]  /*2260*/  PRMT R66, R29, 0x6540, R84 ;  /* 0x000065401d427816 */ /* 0x000fe40000000054 */
[----:B------:R-:W0:Y:S01]  /*2270*/  MUFU.EX2 R29, R52 ;  /* 0x00000034001d7308 */ /* 0x000e220000000800 */
[----:B------:R-:W-:Y:S01]  /*2280*/  FADD R30, R30, 1 ;  /* 0x3f8000001e1e7421 */ /* 0x000fe20000000000 */
[----:B------:R-:W-:Y:S01]  /*2290*/  FADD R31, R28, 1 ;  /* 0x3f8000001c1f7421 */ /* 0x000fe20000000000 */
[----:B------:R-:W-:Y:S01]  /*22a0*/  @P5 FMUL R87, R87, 0.25 ;  /* 0x3e80000057575820 */ /* 0x000fe20000400000 */
[----:B------:R-:W-:-:S02]  /*22b0*/  FSEL R28, R64, 1, P5 ;  /* 0x3f800000401c7808 */ /* 0x000fc40002800000 */
[----:B------:R-:W-:-:S03]  /*22c0*/  FSETP.GT.AND P5, PT, R30, 8.50705917302346158658e+37, PT ;  /* 0x7e8000001e00780b */ /* 0x000fc60003fa4000 */
[----:B------:R-:W-:Y:S01]  /*22d0*/  @!P4 FMUL R53, R53, 0.5 ;  /* 0x3f0000003535c820 */ /* 0x000fe20000400000 */
[----:B------:R-:W-:-:S04]  /*22e0*/  FADD R54, RZ, -R54 ;  /* 0x80000036ff367221 */ /* 0x000fc80000000000 */
[----:B------:R-:W-:Y:S01]  /*22f0*/  FMUL R54, R54, 1.4426950216293334961 ;  /* 0x3fb8aa3b36367820 */ /* 0x000fe20000400000 */
[----:B0-----:R-:W-:Y:S01]  /*2300*/  @!P6 FMUL R29, R29, R29 ;  /* 0x0000001d1d1de220 */ /* 0x001fe20000400000 */
[----:B------:R-:W0:Y:S03]  /*2310*/  MUFU.EX2 R53, R53 ;  /* 0x0000003500357308 */ /* 0x000e260000000800 */
[----:B------:R-:W-:Y:S01]  /*2320*/  FADD R52, R29, 1 ;  /* 0x3f8000001d347421 */ /* 0x000fe20000000000 */
[----:B------:R-:W-:Y:S01]  /*2330*/  @P5 FMUL R30, R30, 0.25 ;  /* 0x3e8000001e1e5820 */ /* 0x000fe20000400000 */
[----:B------:R-:W-:Y:S01]  /*2340*/  FSEL R29, R64, 1, P5 ;  /* 0x3f800000401d7808 */ /* 0x000fe20002800000 */
[----:B------:R-:W-:Y:S01]  /*2350*/  FADD R55, RZ, -R55 ;  /* 0x80000037ff377221 */ /* 0x000fe20000000000 */
[----:B------:R-:W-:Y:S01]  /*2360*/  FSETP.GEU.AND P5, PT, R54, -126, PT ;  /* 0xc2fc00003600780b */ /* 0x000fe20003fae000 */
[----:B------:R-:W1:Y:S02]  /*2370*/  MUFU.RCP R91, R91 ;  /* 0x0000005b005b7308 */ /* 0x000e640000001000 */
[----:B------:R-:W-:Y:S01]  /*2380*/  FMUL R55, R55, 1.4426950216293334961 ;  /* 0x3fb8aa3b37377820 */ /* 0x000fe20000400000 */
[----:B0-----:R-:W-:-:S04]  /*2390*/  @!P4 FMUL R53, R53, R53 ;  /* 0x000000353535c220 */ /* 0x001fc80000400000 */
[----:B------:R-:W-:Y:S01]  /*23a0*/  FSETP.GEU.AND P4, PT, R55, -126, PT ;  /* 0xc2fc00003700780b */ /* 0x000fe20003f8e000 */
[----:B------:R-:W0:Y:S04]  /*23b0*/  MUFU.RCP R87, R87 ;  /* 0x0000005700577308 */ /* 0x000e280000001000 */
[----:B------:R-:W-:Y:S01]  /*23c0*/  @!P5 FMUL R54, R54, 0.5 ;  /* 0x3f0000003636d820 */ /* 0x000fe20000400000 */
[----:B------:R-:W-:Y:S01]  /*23d0*/  FSETP.GT.AND P6, PT, R31, 8.50705917302346158658e+37, PT ;  /* 0x7e8000001f00780b */ /* 0x000fe20003fc4000 */
[----:B-1----:R-:W-:-:S04]  /*23e0*/  FMUL R91, R91, R88 ;  /* 0x000000585b5b7220 */ /* 0x002fc80000400000 */
[----:B------:R-:W1:Y:S01]  /*23f0*/  MUFU.EX2 R54, R54 ;  /* 0x0000003600367308 */ /* 0x000e620000000800 */
[----:B-----5:R-:W-:Y:S01]  /*2400*/  FMUL R93, R91, R36 ;  /* 0x000000245b5d7220 */ /* 0x020fe20000400000 */
[----:B------:R-:W-:-:S06]  /*2410*/  @!P4 FMUL R55, R55, 0.5 ;  /* 0x3f0000003737c820 */ /* 0x000fcc0000400000 */
[----:B------:R-:W5:Y:S01]  /*2420*/  MUFU.RCP R30, R30 ;  /* 0x0000001e001e7308 */ /* 0x000f620000001000 */
[----:B0-----:R-:W-:Y:S01]  /*2430*/  FMUL R36, R87, R28 ;  /* 0x0000001c57247220 */ /* 0x001fe20000400000 */
[----:B------:R-:W-:Y:S01]  /*2440*/  @P6 FMUL R31, R31, 0.25 ;  /* 0x3e8000001f1f6820 */ /* 0x000fe20000400000 */
[----:B------:R-:W-:-:S05]  /*2450*/  FSEL R84, R64, 1, P6 ;  /* 0x3f80000040547808 */ /* 0x000fca0003000000 */
[----:B------:R-:W0:Y:S01]  /*2460*/  MUFU.EX2 R28, R55 ;  /* 0x00000037001c7308 */ /* 0x000e220000000800 */
[----:B------:R-:W-:Y:S01]  /*2470*/  FSETP.GT.AND P6, PT, R52, 8.50705917302346158658e+37, PT ;  /* 0x7e8000003400780b */ /* 0x000fe20003fc4000 */
[----:B-1----:R-:W-:Y:S01]  /*2480*/  @!P5 FMUL R54, R54, R54 ;  /* 0x000000363636d220 */ /* 0x002fe20000400000 */
[----:B-----5:R-:W-:-:S03]  /*2490*/  FMUL R87, R30, R29 ;  /* 0x0000001d1e577220 */ /* 0x020fc60000400000 */
[----:B------:R-:W-:Y:S02]  /*24a0*/  FADD R30, R54, 1 ;  /* 0x3f800000361e7421 */ /* 0x000fe40000000000 */
[----:B------:R-:W1:Y:S01]  /*24b0*/  MUFU.RCP R31, R31 ;  /* 0x0000001f001f7308 */ /* 0x000e620000001000 */
[----:B------:R-:W-:Y:S01]  /*24c0*/  FADD R53, R53, 1 ;  /* 0x3f80000035357421 */ /* 0x000fe20000000000 */
[----:B------:R-:W-:Y:S01]  /*24d0*/  FSEL R89, R64, 1, P6 ;  /* 0x3f80000040597808 */ /* 0x000fe20003000000 */
[----:B0-----:R-:W-:Y:S01]  /*24e0*/  @!P4 FMUL R28, R28, R28 ;  /* 0x0000001c1c1cc220 */ /* 0x001fe20000400000 */
[----:B------:R-:W-:Y:S02]  /*24f0*/  FSETP.GT.AND P4, PT, R30, 8.50705917302346158658e+37, PT ;  /* 0x7e8000001e00780b */ /* 0x000fe40003f84000 */
[----:B------:R-:W-:Y:S01]  /*2500*/  @P6 FMUL R52, R52, 0.25 ;  /* 0x3e80000034346820 */ /* 0x000fe20000400000 */
[----:B------:R-:W-:Y:S01]  /*2510*/  FSETP.GT.AND P6, PT, R53, 8.50705917302346158658e+37, PT ;  /* 0x7e8000003500780b */ /* 0x000fe20003fc4000 */
[----:B------:R-:W-:Y:S01]  /*2520*/  FADD R48, RZ, -R48 ;  /* 0x80000030ff307221 */ /* 0x000fe20000000000 */
[----:B------:R-:W-:Y:S01]  /*2530*/  FADD R49, RZ, -R49 ;  /* 0x80000031ff317221 */ /* 0x000fe20000000000 */
[----:B------:R-:W-:Y:S01]  /*2540*/  FADD R55, R28, 1 ;  /* 0x3f8000001c377421 */ /* 0x000fe20000000000 */
[----:B------:R-:W-:Y:S01]  /*2550*/  FSEL R91, R64, 1, P4 ;  /* 0x3f800000405b7808 */ /* 0x000fe20002000000 */
[----:B------:R-:W-:Y:S01]  /*2560*/  FMUL R48, R48, 1.4426950216293334961 ;  /* 0x3fb8aa3b30307820 */ /* 0x000fe20000400000 */
[----:B-1----:R-:W-:Y:S01]  /*2570*/  FMUL R84, R31, R84 ;  /* 0x000000541f547220 */ /* 0x002fe20000400000 */
[----:B------:R-:W-:Y:S01]  /*2580*/  FMUL R49, R49, 1.4426950216293334961 ;  /* 0x3fb8aa3b31317820 */ /* 0x000fe20000400000 */
[----:B------:R-:W-:-:S02]  /*2590*/  FMUL R54, R36, R37 ;  /* 0x0000002524367220 */ /* 0x000fc40000400000 */
[----:B------:R-:W-:Y:S01]  /*25a0*/  @P4 FMUL R30, R30, 0.25 ;  /* 0x3e8000001e1e4820 */ /* 0x000fe20000400000 */
[----:B------:R-:W-:Y:S01]  /*25b0*/  IADD3 R28, P4, R82, UR8, RZ ;  /* 0x00000008521c7c10 */ /* 0x000fe2000ff9e0ff */
[----:B------:R-:W-:Y:S01]  /*25c0*/  FMUL R94, R87, R38 ;  /* 0x00000026575e7220 */ /* 0x000fe20000400000 */
[----:B------:R-:W-:Y:S01]  /*25d0*/  FMUL R96, R84, R39 ;  /* 0x0000002754607220 */ /* 0x000fe20000400000 */
[----:B------:R-:W-:Y:S01]  /*25e0*/  @P6 FMUL R53, R53, 0.25 ;  /* 0x3e80000035356820 */ /* 0x000fe20000400000 */
[----:B------:R-:W-:Y:S02]  /*25f0*/  FSEL R88, R64, 1, P6 ;  /* 0x3f80000040587808 */ /* 0x000fe40003000000 */
[----:B------:R-:W-:Y:S02]  /*2600*/  CS2R R36, SRZ ;  /* 0x0000000000247805 */ /* 0x000fe4000001ff00 */
[----:B------:R-:W-:Y:S02]  /*2610*/  CS2R R38, SRZ ;  /* 0x0000000000267805 */ /* 0x000fe4000001ff00 */
[----:B------:R-:W-:-:S02]  /*2620*/  FSETP.GEU.AND P6, PT, R48, -126, PT ;  /* 0xc2fc00003000780b */ /* 0x000fc40003fce000 */
[----:B------:R-:W-:Y:S02]  /*2630*/  IADD3.X R29, R83, UR9, RZ, P4, !PT ;  /* 0x00000009531d7c10 */ /* 0x000fe4000a7fe4ff */
[----:B------:R-:W-:-:S03]  /*2640*/  FSETP.GEU.AND P5, PT, R49, -126, PT ;  /* 0xc2fc00003100780b */ /* 0x000fc60003fae000 */
[----:B------:R0:W5:Y:S06]  /*2650*/  @P1 LDG.E.128 R36, desc[UR6][R28.64] ;  /* 0x000000061c241981 */ /* 0x00016c000c1e1d00 */
[----:B------:R-:W-:-:S04]  /*2660*/  @!P6 FMUL R48, R48, 0.5 ;  /* 0x3f0000003030e820 */ /* 0x000fc80000400000 */
[----:B------:R-:W-:Y:S02]  /*2670*/  @!P5 FMUL R49, R49, 0.5 ;  /* 0x3f0000003131d820 */ /* 0x000fe40000400000 */
[----:B------:R-:W1:Y:S08]  /*2680*/  MUFU.EX2 R48, R48 ;  /* 0x0000003000307308 */ /* 0x000e700000000800 */
[----:B------:R-:W0:Y:S08]  /*2690*/  MUFU.EX2 R49, R49 ;  /* 0x0000003100317308 */ /* 0x000e300000000800 */
[----:B------:R-:W0:Y:S01]  /*26a0*/  MUFU.RCP R52, R52 ;  /* 0x0000003400347308 */ /* 0x000e220000001000 */
[----:B------:R-:W-:-:S07]  /*26b0*/  FSETP.GT.AND P4, PT, R55, 8.50705917302346158658e+37, PT ;  /* 0x7e8000003700780b */ /* 0x000fce0003f84000 */
[----:B------:R-:W0:Y:S01]  /*26c0*/  MUFU.RCP R30, R30 ;  /* 0x0000001e001e7308 */ /* 0x000e220000001000 */
[----:B-1----:R-:W-:Y:S01]  /*26d0*/  @!P6 FMUL R48, R48, R48 ;  /* 0x000000303030e220 */ /* 0x002fe20000400000 */
[----:B0-----:R-:W-:Y:S01]  /*26e0*/  @!P5 FMUL R49, R49, R49 ;  /* 0x000000313131d220 */ /* 0x001fe20000400000 */
[----:B------:R-:W-:Y:S02]  /*26f0*/  FMUL R89, R52, R89 ;  /* 0x0000005934597220 */ /* 0x000fe40000400000 */
[----:B------:R-:W-:Y:S01]  /*2700*/  FADD R52, R48, 1 ;  /* 0x3f80000030347421 */ /* 0x000fe20000000000 */
[----:B------:R-:W-:Y:S01]  /*2710*/  IADD3 R48, P5, R82, UR4, RZ ;  /* 0x0000000452307c10 */ /* 0x000fe2000ffbe0ff */
[----:B------:R-:W-:Y:S01]  /*2720*/  FADD R84, R49, 1 ;  /* 0x3f80000031547421 */ /* 0x000fe20000000000 */
[----:B------:R-:W-:Y:S02]  /*2730*/  @P4 FMUL R55, R55, 0.25 ;  /* 0x3e80000037374820 */ /* 0x000fe40000400000 */
[----:B------:R-:W-:Y:S01]  /*2740*/  IADD3.X R49, R83, UR5, RZ, P5, !PT ;  /* 0x0000000553317c10 */ /* 0x000fe2000affe4ff */
[----:B------:R-:W-:Y:S01]  /*2750*/  FMUL R91, R30, R91 ;  /* 0x0000005b1e5b7220 */ /* 0x000fe20000400000 */
[----:B------:R-:W-:-:S02]  /*2760*/  FSEL R30, R64, 1, P4 ;  /* 0x3f800000401e7808 */ /* 0x000fc40002000000 */
[----:B------:R-:W-:Y:S02]  /*2770*/  FSETP.GT.AND P4, PT, R52, 8.50705917302346158658e+37, PT ;  /* 0x7e8000003400780b */ /* 0x000fe40003f84000 */
[----:B------:R-:W-:Y:S01]  /*2780*/  FSETP.GT.AND P5, PT, R84, 8.50705917302346158658e+37, PT ;  /* 0x7e8000005400780b */ /* 0x000fe20003fa4000 */
[----:B------:R-:W0:Y:S08]  /*2790*/  MUFU.RCP R53, R53 ;  /* 0x0000003500357308 */ /* 0x000e300000001000 */
[----:B------:R-:W1:Y:S02]  /*27a0*/  MUFU.RCP R55, R55 ;  /* 0x0000003700377308 */ /* 0x000e640000001000 */
[----:B------:R-:W-:-:S02]  /*27b0*/  @P4 FMUL R52, R52, 0.25 ;  /* 0x3e80000034344820 */ /* 0x000fc40000400000 */
[----:B------:R-:W-:-:S04]  /*27c0*/  @P5 FMUL R84, R84, 0.25 ;  /* 0x3e80000054545820 */ /* 0x000fc80000400000 */
[----:B------:R-:W2:Y:S01]  /*27d0*/  MUFU.RCP R52, R52 ;  /* 0x0000003400347308 */ /* 0x000ea20000001000 */
[----:B0-----:R-:W-:Y:S01]  /*27e0*/  FMUL R88, R53, R88 ;  /* 0x0000005835587220 */ /* 0x001fe20000400000 */
[----:B------:R-:W-:-:S06]  /*27f0*/  CS2R R28, SRZ ;  /* 0x00000000001c7805 */ /* 0x000fcc000001ff00 */
[----:B------:R-:W0:Y:S01]  /*2800*/  MUFU.RCP R84, R84 ;  /* 0x0000005400547308 */ /* 0x000e220000001000 */
[----:B-1----:R-:W-:Y:S01]  /*2810*/  FMUL R90, R55, R30 ;  /* 0x0000001e375a7220 */ /* 0x002fe20000400000 */
[----:B------:R-:W-:Y:S01]  /*2820*/  CS2R R30, SRZ ;  /* 0x00000000001e7805 */ /* 0x000fe2000001ff00 */
[----:B------:R-:W-:Y:S01]  /*2830*/  FMUL R82, R88, R33 ;  /* 0x0000002158527220 */ /* 0x000fe20000400000 */
[----:B------:R-:W-:Y:S01]  /*2840*/  FSEL R33, R64, 1, P4 ;  /* 0x3f80000040217808 */ /* 0x000fe20002000000 */
[----:B------:R-:W-:Y:S01]  /*2850*/  FMUL R53, R90, R35 ;  /* 0x000000235a357220 */ /* 0x000fe20000400000 */
[----:B------:R-:W-:Y:S02]  /*2860*/  FSEL R35, R64, 1, P5 ;  /* 0x3f80000040237808 */ /* 0x000fe40002800000 */
[----:B------:R1:W5:Y:S01]  /*2870*/  @P1 LDG.E.128 R28, desc[UR6][R48.64] ;  /* 0x00000006301c1981 */ /* 0x000362000c1e1d00 */
[----:B------:R-:W-:Y:S01]  /*2880*/  FMUL R83, R89, R32 ;  /* 0x0000002059537220 */ /* 0x000fe20000400000 */
[----:B------:R-:W-:Y:S01]  /*2890*/  FMUL R55, R91, R34 ;  /* 0x000000225b377220 */ /* 0x000fe20000400000 */
[----:B--2---:R-:W-:Y:S01]  /*28a0*/  FMUL R89, R52, R33 ;  /* 0x0000002134597220 */ /* 0x004fe20000400000 */
[----:B------:R-:W-:Y:S01]  /*28b0*/  CS2R R32, SRZ ;  /* 0x0000000000207805 */ /* 0x000fe2000001ff00 */
[----:B0-----:R-:W-:Y:S01]  /*28c0*/  FMUL R88, R84, R35 ;  /* 0x0000002354587220 */ /* 0x001fe20000400000 */
[----:B-1----:R-:W-:-:S02]  /*28d0*/  IADD3 R48, P4, R80, UR8, RZ ;  /* 0x0000000850307c10 */ /* 0x002fc4000ff9e0ff */
[----:B------:R-:W-:Y:S02]  /*28e0*/  CS2R R34, SRZ ;  /* 0x0000000000227805 */ /* 0x000fe4000001ff00 */
[----:B------:R-:W-:-:S05]  /*28f0*/  IADD3.X R49, R81, UR9, RZ, P4, !PT ;  /* 0x0000000951317c10 */ /* 0x000fca000a7fe4ff */
[----:B------:R0:W2:Y:S01]  /*2900*/  @P2 LDG.E.128 R32, desc[UR6][R48.64] ;  /* 0x0000000630202981 */ /* 0x0000a2000c1e1d00 */
[----:B------:R-:W-:-:S04]  /*2910*/  FADD R50, RZ, -R50 ;  /* 0x80000032ff327221 */ /* 0x000fc80000000000 */
[----:B------:R-:W-:Y:S01]  /*2920*/  FMUL R50, R50, 1.4426950216293334961 ;  /* 0x3fb8aa3b32327820 */ /* 0x000fe20000400000 */
[----:B------:R-:W-:-:S04]  /*2930*/  FADD R51, RZ, -R51 ;  /* 0x80000033ff337221 */ /* 0x000fc80000000000 */
[----:B------:R-:W-:Y:S01]  /*2940*/  FSETP.GEU.AND P5, PT, R50, -126, PT ;  /* 0xc2fc00003200780b */ /* 0x000fe20003fae000 */
[----:B------:R-:W-:Y:S01]  /*2950*/  FMUL R51, R51, 1.4426950216293334961 ;  /* 0x3fb8aa3b33337820 */ /* 0x000fe20000400000 */
[----:B------:R-:W-:-:S04]  /*2960*/  FADD R40, RZ, -R40 ;  /* 0x80000028ff287221 */ /* 0x000fc80000000000 */
[----:B------:R-:W-:Y:S01]  /*2970*/  FSETP.GEU.AND P6, PT, R51, -126, PT ;  /* 0xc2fc00003300780b */ /* 0x000fe20003fce000 */
[----:B------:R-:W-:-:S06]  /*2980*/  FMUL R87, R40, 1.4426950216293334961 ;  /* 0x3fb8aa3b28577820 */ /* 0x000fcc0000400000 */
[----:B------:R-:W-:-:S04]  /*2990*/  @!P5 FMUL R50, R50, 0.5 ;  /* 0x3f0000003232d820 */ /* 0x000fc80000400000 */
[----:B------:R-:W1:Y:S01]  /*29a0*/  MUFU.EX2 R40, R50 ;  /* 0x0000003200287308 */ /* 0x000e620000000800 */
[----:B------:R-:W-:Y:S01]  /*29b0*/  FADD R41, RZ, -R41 ;  /* 0x80000029ff297221 */ /* 0x000fe20000000000 */
[----:B------:R-:W-:Y:S01]  /*29c0*/  @!P6 FMUL R51, R51, 0.5 ;  /* 0x3f0000003333e820 */ /* 0x000fe20000400000 */
[----:B------:R-:W-:Y:S02]  /*29d0*/  FSETP.GEU.AND P4, PT, R87, -126, PT ;  /* 0xc2fc00005700780b */ /* 0x000fe40003f8e000 */
[----:B------:R-:W-:-:S03]  /*29e0*/  FMUL R41, R41, 1.4426950216293334961 ;  /* 0x3fb8aa3b29297820 */ /* 0x000fc60000400000 */
[----:B0-----:R-:W0:Y:S01]  /*29f0*/  MUFU.EX2 R48, R51 ;  /* 0x0000003300307308 */ /* 0x001e220000000800 */
[----:B-1----:R-:W-:Y:S01]  /*2a00*/  @!P5 FMUL R40, R40, R40 ;  /* 0x000000282828d220 */ /* 0x002fe20000400000 */
[----:B------:R-:W-:-:S06]  /*2a10*/  FSETP.GEU.AND P5, PT, R41, -126, PT ;  /* 0xc2fc00002900780b */ /* 0x000fcc0003fae000 */
[----:B------:R-:W-:Y:S01]  /*2a20*/  @!P4 FMUL R87, R87, 0.5 ;  /* 0x3f0000005757c820 */ /* 0x000fe20000400000 */
[----:B------:R-:W-:-:S03]  /*2a30*/  FADD R49, R40, 1 ;  /* 0x3f80000028317421 */ /* 0x000fc60000000000 */
[----:B------:R-:W1:Y:S01]  /*2a40*/  MUFU.EX2 R40, R87 ;  /* 0x0000005700287308 */ /* 0x000e620000000800 */
[----:B0-----:R-:W-:Y:S01]  /*2a50*/  @!P6 FMUL R48, R48, R48 ;  /* 0x000000303030e220 */ /* 0x001fe20000400000 */
[----:B------:R-:W-:Y:S01]  /*2a60*/  FSETP.GT.AND P6, PT, R49, 8.50705917302346158658e+37, PT ;  /* 0x7e8000003100780b */ /* 0x000fe20003fc4000 */
[----:B---3--:R-:W-:Y:S01]  /*2a70*/  FMUL R52, R89, R24 ;  /* 0x0000001859347220 */ /* 0x008fe20000400000 */
[----:B------:R-:W-:-:S04]  /*2a80*/  @!P5 FMUL R41, R41, 0.5 ;  /* 0x3f0000002929d820 */ /* 0x000fc80000400000 */
[----:B------:R-:W0:Y:S01]  /*2a90*/  MUFU.EX2 R24, R41 ;  /* 0x0000002900187308 */ /* 0x000e220000000800 */
[----:B-1----:R-:W-:-:S06]  /*2aa0*/  @!P4 FMUL R40, R40, R40 ;  /* 0x000000282828c220 */ /* 0x002fcc0000400000 */
[----:B------:R-:W-:Y:S01]  /*2ab0*/  @P6 FMUL R49, R49, 0.25 ;  /* 0x3e80000031316820 */ /* 0x000fe20000400000 */
[----:B------:R-:W-:Y:S01]  /*2ac0*/  FADD R48, R48, 1 ;  /* 0x3f80000030307421 */ /* 0x000fe20000000000 */
[----:B------:R-:W-:-:S04]  /*2ad0*/  FADD R40, R40, 1 ;  /* 0x3f80000028287421 */ /* 0x000fc80000000000 */
[----:B------:R-:W1:Y:S01]  /*2ae0*/  MUFU.RCP R49, R49 ;  /* 0x0000003100317308 */ /* 0x000e620000001000 */
[----:B------:R-:W-:Y:S02]  /*2af0*/  FSEL R50, R64, 1, P6 ;  /* 0x3f80000040327808 */ /* 0x000fe40003000000 */
[----:B------:R-:W-:Y:S01]  /*2b00*/  FSETP.GT.AND P6, PT, R48, 8.50705917302346158658e+37, PT ;  /* 0x7e8000003000780b */ /* 0x000fe20003fc4000 */
[----:B0-----:R-:W-:Y:S01]  /*2b10*/  @!P5 FMUL R24, R24, R24 ;  /* 0x000000181818d220 */ /* 0x001fe20000400000 */
[----:B------:R-:W-:Y:S01]  /*2b20*/  FSETP.GT.AND P5, PT, R40, 8.50705917302346158658e+37, PT ;  /* 0x7e8000002800780b */ /* 0x000fe20003fa4000 */
[----:B------:R-:W-:Y:S01]  /*2b30*/  FADD R42, RZ, -R42 ;  /* 0x8000002aff2a7221 */ /* 0x000fe20000000000 */
[----:B------:R-:W-:Y:S01]  /*2b40*/  FADD R43, RZ, -R43 ;  /* 0x8000002bff2b7221 */ /* 0x000fe20000000000 */
[----:B------:R-:W-:Y:S02]  /*2b50*/  FMUL R84, R88, R25 ;  /* 0x0000001958547220 */ /* 0x000fe40000400000 */
[----:B------:R-:W-:Y:S01]  /*2b60*/  FMUL R42, R42, 1.4426950216293334961 ;  /* 0x3fb8aa3b2a2a7820 */ /* 0x000fe20000400000 */
[----:B------:R-:W-:Y:S01]  /*2b70*/  FMUL R43, R43, 1.4426950216293334961 ;  /* 0x3fb8aa3b2b2b7820 */ /* 0x000fe20000400000 */
[----:B------:R-:W-:Y:S01]  /*2b80*/  FADD R25, R24, 1 ;  /* 0x3f80000018197421 */ /* 0x000fe20000000000 */
[----:B-1----:R-:W-:-:S02]  /*2b90*/  FMUL R91, R49, R50 ;  /* 0x00000032315b7220 */ /* 0x002fc40000400000 */
[----:B------:R-:W-:Y:S01]  /*2ba0*/  FSETP.GEU.AND P4, PT, R42, -126, PT ;  /* 0xc2fc00002a00780b */ /* 0x000fe20003f8e000 */
[----:B------:R-:W-:Y:S01]  /*2bb0*/  @P6 FMUL R48, R48, 0.25 ;  /* 0x3e80000030306820 */ /* 0x000fe20000400000 */
[----:B------:R-:W-:Y:S01]  /*2bc0*/  FSEL R49, R64, 1, P5 ;  /* 0x3f80000040317808 */ /* 0x000fe20002800000 */
[----:B------:R-:W-:Y:S01]  /*2bd0*/  @P5 FMUL R40, R40, 0.25 ;  /* 0x3e80000028285820 */ /* 0x000fe20000400000 */
[----:B------:R-:W-:Y:S02]  /*2be0*/  FSEL R41, R64, 1, P6 ;  /* 0x3f80000040297808 */ /* 0x000fe40003000000 */
[----:B------:R-:W-:Y:S02]  /*2bf0*/  FSETP.GEU.AND P5, PT, R43, -126, PT ;  /* 0xc2fc00002b00780b */ /* 0x000fe40003fae000 */
[----:B------:R-:W-:-:S05]  /*2c00*/  FSETP.GT.AND P6, PT, R25, 8.50705917302346158658e+37, PT ;  /* 0x7e8000001900780b */ /* 0x000fca0003fc4000 */
[----:B------:R-:W-:-:S06]  /*2c10*/  @!P4 FMUL R42, R42, 0.5 ;  /* 0x3f0000002a2ac820 */ /* 0x000fcc0000400000 */
[----:B------:R-:W-:Y:S02]  /*2c20*/  @!P5 FMUL R43, R43, 0.5 ;  /* 0x3f0000002b2bd820 */ /* 0x000fe40000400000 */
[----:B------:R-:W-:Y:S01]  /*2c30*/  @P6 FMUL R25, R25, 0.25 ;  /* 0x3e80000019196820 */ /* 0x000fe20000400000 */
[----:B------:R-:W0:Y:S08]  /*2c40*/  MUFU.EX2 R42, R42 ;  /* 0x0000002a002a7308 */ /* 0x000e300000000800 */
[----:B------:R-:W1:Y:S08]  /*2c50*/  MUFU.EX2 R24, R43 ;  /* 0x0000002b00187308 */ /* 0x000e700000000800 */
[----:B------:R-:W3:Y:S08]  /*2c60*/  MUFU.RCP R48, R48 ;  /* 0x0000003000307308 */ /* 0x000ef00000001000 */
[----:B------:R-:W4:Y:S01]  /*2c70*/  MUFU.RCP R25, R25 ;  /* 0x0000001900197308 */ /* 0x000f220000001000 */
[----:B------:R-:W-:Y:S01]  /*2c80*/  FSEL R50, R64, 1, P6 ;  /* 0x3f80000040327808 */ /* 0x000fe20003000000 */
[----:B0-----:R-:W-:Y:S01]  /*2c90*/  @!P4 FMUL R42, R42, R42 ;  /* 0x0000002a2a2ac220 */ /* 0x001fe20000400000 */
[----:B-1----:R-:W-:Y:S01]  /*2ca0*/  @!P5 FMUL R24, R24, R24 ;  /* 0x000000181818d220 */ /* 0x002fe20000400000 */
[----:B------:R-:W-:Y:S01]  /*2cb0*/  IADD3 R80, P5, R80, UR4, RZ ;  /* 0x0000000450507c10 */ /* 0x000fe2000ffbe0ff */
[----:B---3--:R-:W-:Y:S01]  /*2cc0*/  FMUL R92, R48, R41 ;  /* 0x00000029305c7220 */ /* 0x008fe20000400000 */
[----:B------:R-:W-:-:S02]  /*2cd0*/  FADD R48, R42, 1 ;  /* 0x3f8000002a307421 */ /* 0x000fc40000000000 */
[----:B------:R-:W-:Y:S01]  /*2ce0*/  IADD3.X R81, R81, UR5, RZ, P5, !PT ;  /* 0x0000000551517c10 */ /* 0x000fe2000affe4ff */
[----:B----4-:R-:W-:Y:S01]  /*2cf0*/  FMUL R50, R25, R50 ;  /* 0x0000003219327220 */ /* 0x010fe20000400000 */
[----:B------:R-:W-:Y:S01]  /*2d00*/  FADD R25, R24, 1 ;  /* 0x3f80000018197421 */ /* 0x000fe20000000000 */
[----:B------:R-:W-:-:S04]  /*2d10*/  FSETP.GT.AND P4, PT, R48, 8.50705917302346158658e+37, PT ;  /* 0x7e8000003000780b */ /* 0x000fc80003f84000 */
[----:B------:R-:W-:Y:S01]  /*2d20*/  FSETP.GT.AND P5, PT, R25, 8.50705917302346158658e+37, PT ;  /* 0x7e8000001900780b */ /* 0x000fe20003fa4000 */
[----:B------:R-:W0:Y:S08]  /*2d30*/  MUFU.RCP R40, R40 ;  /* 0x0000002800287308 */ /* 0x000e300000001000 */
[----:B------:R-:W-:-:S04]  /*2d40*/  @P4 FMUL R48, R48, 0.25 ;  /* 0x3e80000030304820 */ /* 0x000fc80000400000 */
[----:B------:R-:W-:Y:S02]  /*2d50*/  @P5 FMUL R25, R25, 0.25 ;  /* 0x3e80000019195820 */ /* 0x000fe40000400000 */
[----:B------:R-:W1:Y:S08]  /*2d60*/  MUFU.RCP R48, R48 ;  /* 0x0000003000307308 */ /* 0x000e700000001000 */
[----:B------:R-:W3:Y:S01]  /*2d70*/  MUFU.RCP R25, R25 ;  /* 0x0000001900197308 */ /* 0x000ee20000001000 */
[----:B0-----:R-:W-:Y:S01]  /*2d80*/  FMUL R49, R40, R49 ;  /* 0x0000003128317220 */ /* 0x001fe20000400000 */
[----:B------:R-:W-:Y:S01]  /*2d90*/  FMUL R92, R92, R27 ;  /* 0x0000001b5c5c7220 */ /* 0x000fe20000400000 */
[----:B------:R-:W-:-:S02]  /*2da0*/  FSEL R27, R64, 1, P4 ;  /* 0x3f800000401b7808 */ /* 0x000fc40002000000 */
[----:B------:R-:W-:Y:S01]  /*2db0*/  FSEL R24, R64, 1, P5 ;  /* 0x3f80000040187808 */ /* 0x000fe20002800000 */
[----:B------:R-:W-:Y:S01]  /*2dc0*/  FMUL R89, R49, R44 ;  /* 0x0000002c31597220 */ /* 0x000fe20000400000 */
[----:B------:R-:W-:Y:S01]  /*2dd0*/  IADD3 R44, P4, R78, UR8, RZ ;  /* 0x000000084e2c7c10 */ /* 0x000fe2000ff9e0ff */
[----:B------:R-:W-:Y:S01]  /*2de0*/  FMUL R91, R91, R26 ;  /* 0x0000001a5b5b7220 */ /* 0x000fe20000400000 */
[----:B-1----:R-:W-:Y:S01]  /*2df0*/  FMUL R87, R48, R27 ;  /* 0x0000001b30577220 */ /* 0x002fe20000400000 */
[----:B------:R-:W-:Y:S01]  /*2e00*/  FMUL R90, R50, R45 ;  /* 0x0000002d325a7220 */ /* 0x000fe20000400000 */
[----:B------:R-:W-:Y:S02]  /*2e10*/  CS2R R26, SRZ ;  /* 0x00000000001a7805 */ /* 0x000fe4000001ff00 */
[----:B------:R-:W-:Y:S01]  /*2e20*/  IADD3.X R45, R79, UR9, RZ, P4, !PT ;  /* 0x000000094f2d7c10 */ /* 0x000fe2000a7fe4ff */
[----:B---3--:R-:W-:Y:S01]  /*2e30*/  FMUL R88, R25, R24 ;  /* 0x0000001819587220 */ /* 0x008fe20000400000 */
[----:B------:R-:W-:-:S02]  /*2e40*/  CS2R R24, SRZ ;  /* 0x0000000000187805 */ /* 0x000fc4000001ff00 */
[----:B------:R-:W-:Y:S02]  /*2e50*/  CS2R R40, SRZ ;  /* 0x0000000000287805 */ /* 0x000fe4000001ff00 */
[----:B------:R-:W-:Y:S01]  /*2e60*/  CS2R R42, SRZ ;  /* 0x00000000002a7805 */ /* 0x000fe2000001ff00 */
[----:B-----5:R-:W-:Y:S01]  /*2e70*/  FADD R36, RZ, -R36 ;  /* 0x80000024ff247221 */ /* 0x020fe20000000000 */
[----:B------:R0:W3:Y:S04]  /*2e80*/  @P3 LDG.E.128 R24, desc[UR6][R44.64] ;  /* 0x000000062c183981 */ /* 0x0000e8000c1e1d00 */
[----:B------:R1:W4:Y:S01]  /*2e90*/  @P2 LDG.E.128 R40, desc[UR6][R80.64] ;  /* 0x0000000650282981 */ /* 0x000322000c1e1d00 */
[----:B------:R-:W-:Y:S01]  /*2ea0*/  FMUL R36, R36, 1.4426950216293334961 ;  /* 0x3fb8aa3b24247820 */ /* 0x000fe20000400000 */
[----:B------:R-:W-:-:S04]  /*2eb0*/  FADD R37, RZ, -R37 ;  /* 0x80000025ff257221 */ /* 0x000fc80000000000 */
[----:B------:R-:W-:Y:S01]  /*2ec0*/  FSETP.GEU.AND P5, PT, R36, -126, PT ;  /* 0xc2fc00002400780b */ /* 0x000fe20003fae000 */
[----:B------:R-:W-:-:S05]  /*2ed0*/  FMUL R48, R37, 1.4426950216293334961 ;  /* 0x3fb8aa3b25307820 */ /* 0x000fca0000400000 */
[----:B------:R-:W-:Y:S01]  /*2ee0*/  FSETP.GEU.AND P6, PT, R48, -126, PT ;  /* 0xc2fc00003000780b */ /* 0x000fe20003fce000 */
[----:B------:R-:W-:-:S06]  /*2ef0*/  FADD R38, RZ, -R38 ;  /* 0x80000026ff267221 */ /* 0x000fcc0000000000 */
[----:B------:R-:W-:Y:S01]  /*2f00*/  @!P5 FMUL R36, R36, 0.5 ;  /* 0x3f0000002424d820 */ /* 0x000fe20000400000 */
[----:B------:R-:W-:-:S03]  /*2f10*/  FMUL R49, R38, 1.4426950216293334961 ;  /* 0x3fb8aa3b26317820 */ /* 0x000fc60000400000 */
[----:B------:R-:W5:Y:S01]  /*2f20*/  MUFU.EX2 R37, R36 ;  /* 0x0000002400257308 */ /* 0x000f620000000800 */
[----:B------:R-:W-:Y:S01]  /*2f30*/  FADD R39, RZ, -R39 ;  /* 0x80000027ff277221 */ /* 0x000fe20000000000 */
[----:B------:R-:W-:Y:S01]  /*2f40*/  @!P6 FMUL R48, R48, 0.5 ;  /* 0x3f0000003030e820 */ /* 0x000fe20000400000 */
[----:B------:R-:W-:Y:S02]  /*2f50*/  FSETP.GEU.AND P4, PT, R49, -126, PT ;  /* 0xc2fc00003100780b */ /* 0x000fe40003f8e000 */
[----:B------:R-:W-:-:S03]  /*2f60*/  FMUL R39, R39, 1.4426950216293334961 ;  /* 0x3fb8aa3b27277820 */ /* 0x000fc60000400000 */
[----:B------:R-:W1:Y:S01]  /*2f70*/  MUFU.EX2 R38, R48 ;  /* 0x0000003000267308 */ /* 0x000e620000000800 */
[----:B-----5:R-:W-:Y:S01]  /*2f80*/  @!P5 FMUL R37, R37, R37 ;  /* 0x000000252525d220 */ /* 0x020fe20000400000 */
[----:B------:R-:W-:-:S06]  /*2f90*/  FSETP.GEU.AND P5, PT, R39, -126, PT ;  /* 0xc2fc00002700780b */ /* 0x000fcc0003fae000 */
[----:B------:R-:W-:Y:S01]  /*2fa0*/  @!P4 FMUL R49, R49, 0.5 ;  /* 0x3f0000003131c820 */ /* 0x000fe20000400000 */
[----:B0-----:R-:W-:-:S03]  /*2fb0*/  FADD R44, R37, 1 ;  /* 0x3f800000252c7421 */ /* 0x001fc60000000000 */
[----:B------:R-:W0:Y:S01]  /*2fc0*/  MUFU.EX2 R37, R49 ;  /* 0x0000003100257308 */ /* 0x000e220000000800 */
[----:B-1----:R-:W-:Y:S01]  /*2fd0*/  @!P6 FMUL R38, R38, R38 ;  /* 0x000000262626e220 */ /* 0x002fe20000400000 */
[----:B------:R-:W-:Y:S01]  /*2fe0*/  FSETP.GT.AND P6, PT, R44, 8.50705917302346158658e+37, PT ;  /* 0x7e8000002c00780b */ /* 0x000fe20003fc4000 */
[----:B------:R-:W-:-:S05]  /*2ff0*/  @!P5 FMUL R39, R39, 0.5 ;  /* 0x3f0000002727d820 */ /* 0x000fca0000400000 */
[----:B------:R-:W1:Y:S01]  /*3000*/  MUFU.EX2 R36, R39 ;  /* 0x0000002700247308 */ /* 0x000e620000000800 */
[----:B0-----:R-:W-:-:S06]  /*3010*/  @!P4 FMUL R37, R37, R37 ;  /* 0x000000252525c220 */ /* 0x001fcc0000400000 */
[----:B------:R-:W-:Y:S01]  /*3020*/  @P6 FMUL R44, R44, 0.25 ;  /* 0x3e8000002c2c6820 */ /* 0x000fe20000400000 */
[----:B------:R-:W-:-:S05]  /*3030*/  FADD R37, R37, 1 ;  /* 0x3f80000025257421 */ /* 0x000fca0000000000 */
[----:B------:R-:W0:Y:S01]  /*3040*/  MUFU.RCP R44, R44 ;  /* 0x0000002c002c7308 */ /* 0x000e220000001000 */
[----:B-1----:R-:W-:Y:S01]  /*3050*/  @!P5 FMUL R36, R36, R36 ;  /* 0x000000242424d220 */ /* 0x002fe20000400000 */
[----:B------:R-:W-:Y:S02]  /*3060*/  FSETP.GT.AND P5, PT, R37, 8.50705917302346158658e+37, PT ;  /* 0x7e8000002500780b */ /* 0x000fe40003fa4000 */
[----:B------:R-:W-:Y:S01]  /*3070*/  FSEL R45, R64, 1, P6 ;  /* 0x3f800000402d7808 */ /* 0x000fe20003000000 */
[----:B------:R-:W-:-:S04]  /*3080*/  FMUL R87, R87, R46 ;  /* 0x0000002e57577220 */ /* 0x000fc80000400000 */
[----:B0-----:R-:W-:Y:S01]  /*3090*/  FMUL R46, R44, R45 ;  /* 0x0000002d2c2e7220 */ /* 0x001fe20000400000 */
[----:B------:R-:W-:-:S05]  /*30a0*/  FSEL R44, R64, 1, P5 ;  /* 0x3f800000402c7808 */ /* 0x000fca0002800000 */
[----:B------:R-:W-:Y:S01]  /*30b0*/  @P5 FMUL R37, R37, 0.25 ;  /* 0x3e80000025255820 */ /* 0x000fe20000400000 */
[----:B--2---:R-:W-:-:S04]  /*30c0*/  FADD R33, RZ, -R33 ;  /* 0x80000021ff217221 */ /* 0x004fc80000000000 */
[----:B------:R-:W-:-:S05]  /*30d0*/  FMUL R33, R33, 1.4426950216293334961 ;  /* 0x3fb8aa3b21217820 */ /* 0x000fca0000400000 */
[----:B------:R-:W-:Y:S01]  /*30e0*/  FSETP.GEU.AND P5, PT, R33, -126, PT ;  /* 0xc2fc00002100780b */ /* 0x000fe20003fae000 */
[----:B------:R-:W-:-:S04]  /*30f0*/  FADD R32, RZ, -R32 ;  /* 0x80000020ff207221 */ /* 0x000fc80000000000 */
[----:B------:R-:W-:Y:S01]  /*3100*/  FMUL R32, R32, 1.4426950216293334961 ;  /* 0x3fb8aa3b20207820 */ /* 0x000fe20000400000 */
[----:B------:R-:W-:-:S04]  /*3110*/  FADD R39, R36, 1 ;  /* 0x3f80000024277421 */ /* 0x000fc80000000000 */
[----:B------:R-:W-:-:S03]  /*3120*/  FSETP.GEU.AND P4, PT, R32, -126, PT ;  /* 0xc2fc00002000780b */ /* 0x000fc60003f8e000 */
[----:B------:R-:W-:-:S04]  /*3130*/  @!P5 FMUL R33, R33, 0.5 ;  /* 0x3f0000002121d820 */ /* 0x000fc80000400000 */
[----:B------:R-:W0:Y:S01]  /*3140*/  MUFU.EX2 R36, R33 ;  /* 0x0000002100247308 */ /* 0x000e220000000800 */
[----:B------:R-:W-:-:S05]  /*3150*/  FADD R38, R38, 1 ;  /* 0x3f80000026267421 */ /* 0x000fca0000000000 */
[----:B------:R-:W-:Y:S01]  /*3160*/  @!P4 FMUL R32, R32, 0.5 ;  /* 0x3f0000002020c820 */ /* 0x000fe20000400000 */
[----:B------:R-:W-:Y:S02]  /*3170*/  FSETP.GT.AND P6, PT, R38, 8.50705917302346158658e+37, PT ;  /* 0x7e8000002600780b */ /* 0x000fe40003fc4000 */
[----:B------:R-:W-:Y:S02]  /*3180*/  CS2R R48, SRZ ;  /* 0x0000000000307805 */ /* 0x000fe4000001ff00 */
[----:B------:R-:W-:Y:S01]  /*3190*/  CS2R R50, SRZ ;  /* 0x0000000000327805 */ /* 0x000fe2000001ff00 */
[----:B------:R-:W1:Y:S01]  /*31a0*/  MUFU.EX2 R32, R32 ;  /* 0x0000002000207308 */ /* 0x000e620000000800 */
[----:B0-----:R-:W-:Y:S01]  /*31b0*/  @!P5 FMUL R36, R36, R36 ;  /* 0x000000242424d220 */ /* 0x001fe20000400000 */
[----:B------:R-:W-:-:S04]  /*31c0*/  IADD3 R78, P5, R78, UR4, RZ ;  /* 0x000000044e4e7c10 */ /* 0x000fc8000ffbe0ff */
[----:B------:R-:W-:-:S05]  /*31d0*/  IADD3.X R79, R79, UR5, RZ, P5, !PT ;  /* 0x000000054f4f7c10 */ /* 0x000fca000affe4ff */
[----:B------:R-:W2:Y:S01]  /*31e0*/  @P3 LDG.E.128 R48, desc[UR6][R78.64] ;  /* 0x000000064e303981 */ /* 0x000ea2000c1e1d00 */
[----:B------:R-:W-:Y:S01]  /*31f0*/  @P6 FMUL R38, R38, 0.25 ;  /* 0x3e80000026266820 */ /* 0x000fe20000400000 */
[----:B-1----:R-:W-:Y:S01]  /*3200*/  @!P4 FMUL R32, R32, R32 ;  /* 0x000000202020c220 */ /* 0x002fe20000400000 */
[----:B------:R-:W-:Y:S02]  /*3210*/  FSEL R45, R64, 1, P6 ;  /* 0x3f800000402d7808 */ /* 0x000fe40003000000 */
[----:B------:R-:W-:Y:S01]  /*3220*/  FSETP.GT.AND P6, PT, R39, 8.50705917302346158658e+37, PT ;  /* 0x7e8000002700780b */ /* 0x000fe20003fc4000 */
[----:B------:R-:W-:Y:S01]  /*3230*/  FADD R32, R32, 1 ;  /* 0x3f80000020207421 */ /* 0x000fe20000000000 */
[----:B------:R-:W-:-:S04]  /*3240*/  FADD R36, R36, 1 ;  /* 0x3f80000024247421 */ /* 0x000fc80000000000 */
[----:B------:R-:W-:Y:S02]  /*3250*/  FSETP.GT.AND P4, PT, R32, 8.50705917302346158658e+37, PT ;  /* 0x7e8000002000780b */ /* 0x000fe40003f84000 */
[----:B------:R-:W-:Y:S01]  /*3260*/  FSETP.GT.AND P5, PT, R36, 8.50705917302346158658e+37, PT ;  /* 0x7e8000002400780b */ /* 0x000fe20003fa4000 */
[----:B------:R-:W0:Y:S04]  /*3270*/  MUFU.RCP R37, R37 ;  /* 0x0000002500257308 */ /* 0x000e280000001000 */
[----:B------:R-:W-:-:S04]  /*3280*/  @P6 FMUL R39, R39, 0.25 ;  /* 0x3e80000027276820 */ /* 0x000fc80000400000 */
[----:B------:R-:W1:Y:S02]  /*3290*/  MUFU.RCP R38, R38 ;  /* 0x0000002600267308 */ /* 0x000e640000001000 */
[----:B------:R-:W-:Y:S02]  /*32a0*/  @P4 FMUL R32, R32, 0.25 ;  /* 0x3e80000020204820 */ /* 0x000fe40000400000 */
[----:B------:R-:W-:-:S04]  /*32b0*/  @P5 FMUL R36, R36, 0.25 ;  /* 0x3e80000024245820 */ /* 0x000fc80000400000 */
[----:B------:R-:W5:Y:S01]  /*32c0*/  MUFU.RCP R39, R39 ;  /* 0x0000002700277308 */ /* 0x000f620000001000 */
[----:B------:R-:W-:Y:S01]  /*32d0*/  FMUL R88, R88, R47 ;  /* 0x0000002f58587220 */ /* 0x000fe20000400000 */
[----:B0-----:R-:W-:Y:S01]  /*32e0*/  FMUL R47, R37, R44 ;  /* 0x0000002c252f7220 */ /* 0x001fe20000400000 */
[----:B------:R-:W-:-:S05]  /*32f0*/  FSEL R44, R64, 1, P6 ;  /* 0x3f800000402c7808 */ /* 0x000fca0003000000 */
[----:B------:R-:W0:Y:S01]  /*3300*/  MUFU.RCP R32, R32 ;  /* 0x0000002000207308 */ /* 0x000e220000001000 */
[----:B-1----:R-:W-:-:S07]  /*3310*/  FMUL R45, R38, R45 ;  /* 0x0000002d262d7220 */ /* 0x002fce0000400000 */
[----:B------:R-:W1:Y:S01]  /*3320*/  MUFU.RCP R36, R36 ;  /* 0x0000002400247308 */ /* 0x000e620000001000 */
[----:B-----5:R-:W-:Y:S01]  /*3330*/  FMUL R81, R39, R44 ;  /* 0x0000002c27517220 */ /* 0x020fe20000400000 */
[----:B------:R-:W-:Y:S01]  /*3340*/  FFMA R45, R45, R29, -R54 ;  /* 0x0000001d2d2d7223 */ /* 0x000fe20000000836 */
[C---:B------:R-:W-:Y:S02]  /*3350*/  FSEL R29, R64.reuse, 1, P4 ;  /* 0x3f800000401d7808 */ /* 0x040fe40002000000 */
[----:B------:R-:W-:Y:S01]  /*3360*/  FFMA R95, R81, R31, -R96 ;  /* 0x0000001f515f7223 */ /* 0x000fe20000000860 */
[----:B------:R-:W-:Y:S02]  /*3370*/  FSEL R31, R64, 1, P5 ;  /* 0x3f800000401f7808 */ /* 0x000fe40002800000 */
[----:B0-----:R-:W-:Y:S01]  /*3380*/  FMUL R38, R32, R29 ;  /* 0x0000001d20267220 */ /* 0x001fe20000400000 */
[----:B------:R-:W-:Y:S01]  /*3390*/  IADD3 R32, P4, R86, UR8, RZ ;  /* 0x0000000856207c10 */ /* 0x000fe2000ff9e0ff */
[----:B------:R-:W-:Y:S01]  /*33a0*/  FFMA R44, R46, R28, -R93 ;  /* 0x0000001c2e2c7223 */ /* 0x000fe2000000085d */
[----:B------:R-:W-:Y:S01]  /*33b0*/  FFMA R47, R47, R30, -R94 ;  /* 0x0000001e2f2f7223 */ /* 0x000fe2000000085e */
[----:B------:R-:W-:-:S02]  /*33c0*/  CS2R R28, SRZ ;  /* 0x00000000001c7805 */ /* 0x000fc4000001ff00 */
[----:B------:R-:W-:Y:S01]  /*33d0*/  IADD3.X R33, R85, UR9, RZ, P4, !PT ;  /* 0x0000000955217c10 */ /* 0x000fe2000a7fe4ff */
[----:B-1----:R-:W-:Y:S01]  /*33e0*/  FMUL R39, R36, R31 ;  /* 0x0000001f24277220 */ /* 0x002fe20000400000 */
[----:B------:R-:W-:-:S06]  /*33f0*/  CS2R R30, SRZ ;  /* 0x00000000001e7805 */ /* 0x000fcc000001ff00 */
[----:B------:R0:W5:Y:S01]  /*3400*/  @P0 LDG.E.128 R28, desc[UR6][R32.64] ;  /* 0x00000006201c0981 */ /* 0x000162000c1e1d00 */
[----:B------:R-:W-:Y:S01]  /*3410*/  FADD R34, RZ, -R34 ;  /* 0x80000022ff227221 */ /* 0x000fe20000000000 */
[----:B------:R-:W-:-:S03]  /*3420*/  FADD R35, RZ, -R35 ;  /* 0x80000023ff237221 */ /* 0x000fc60000000000 */
[----:B------:R-:W-:Y:S01]  /*3430*/  FMUL R34, R34, 1.4426950216293334961 ;  /* 0x3fb8aa3b22227820 */ /* 0x000fe20000400000 */
[----:B------:R-:W-:-:S04]  /*3440*/  FMUL R36, R35, 1.4426950216293334961 ;  /* 0x3fb8aa3b23247820 */ /* 0x000fc80000400000 */
[----:B------:R-:W-:Y:S02]  /*3450*/  FSETP.GEU.AND P4, PT, R34, -126, PT ;  /* 0xc2fc00002200780b */ /* 0x000fe40003f8e000 */
[----:B------:R-:W-:-:S11]  /*3460*/  FSETP.GEU.AND P5, PT, R36, -126, PT ;  /* 0xc2fc00002400780b */ /* 0x000fd60003fae000 */
[----:B------:R-:W-:Y:S02]  /*3470*/  @!P4 FMUL R34, R34, 0.5 ;  /* 0x3f0000002222c820 */ /* 0x000fe40000400000 */
[----:B------:R-:W-:Y:S02]  /*3480*/  @!P5 FMUL R36, R36, 0.5 ;  /* 0x3f0000002424d820 */ /* 0x000fe40000400000 */
[----:B------:R-:W1:Y:S08]  /*3490*/  MUFU.EX2 R35, R34 ;  /* 0x0000002200237308 */ /* 0x000e700000000800 */
[----:B------:R-:W0:Y:S01]  /*34a0*/  MUFU.EX2 R37, R36 ;  /* 0x0000002400257308 */ /* 0x000e220000000800 */
[----:B-1----:R-:W-:-:S04]  /*34b0*/  @!P4 FMUL R35, R35, R35 ;  /* 0x000000232323c220 */ /* 0x002fc80000400000 */
[----:B------:R-:W-:Y:S01]  /*34c0*/  FADD R35, R35, 1 ;  /* 0x3f80000023237421 */ /* 0x000fe20000000000 */
[----:B0-----:R-:W-:-:S04]  /*34d0*/  @!P5 FMUL R37, R37, R37 ;  /* 0x000000252525d220 */ /* 0x001fc80000400000 */
[----:B------:R-:W-:Y:S01]  /*34e0*/  FADD R37, R37, 1 ;  /* 0x3f80000025257421 */ /* 0x000fe20000000000 */
[----:B------:R-:W-:-:S04]  /*34f0*/  FSETP.GT.AND P4, PT, R35, 8.50705917302346158658e+37, PT ;  /* 0x7e8000002300780b */ /* 0x000fc80003f84000 */
[----:B------:R-:W-:-:S09]  /*3500*/  FSETP.GT.AND P5, PT, R37, 8.50705917302346158658e+37, PT ;  /* 0x7e8000002500780b */ /* 0x000fd20003fa4000 */
[----:B------:R-:W-:-:S04]  /*3510*/  @P4 FMUL R35, R35, 0.25 ;  /* 0x3e80000023234820 */ /* 0x000fc80000400000 */
[----:B------:R-:W-:Y:S02]  /*3520*/  @P5 FMUL R37, R37, 0.25 ;  /* 0x3e80000025255820 */ /* 0x000fe40000400000 */
[----:B------:R-:W0:Y:S08]  /*3530*/  MUFU.RCP R35, R35 ;  /* 0x0000002300237308 */ /* 0x000e300000001000 */
[----:B------:R-:W1:Y:S01]  /*3540*/  MUFU.RCP R37, R37 ;  /* 0x0000002500257308 */ /* 0x000e620000001000 */
[C---:B------:R-:W-:Y:S01]  /*3550*/  FSEL R32, R64.reuse, 1, P4 ;  /* 0x3f80000040207808 */ /* 0x040fe20002000000 */
[----:B---3--:R-:W-:Y:S01]  /*3560*/  FADD R24, RZ, -R24 ;  /* 0x80000018ff187221 */ /* 0x008fe20000000000 */
[----:B------:R-:W-:Y:S01]  /*3570*/  FSEL R34, R64, 1, P5 ;  /* 0x3f80000040227808 */ /* 0x000fe20002800000 */
[----:B----4-:R-:W-:Y:S01]  /*3580*/  FFMA R98, R38, R40, -R83 ;  /* 0x0000002826627223 */ /* 0x010fe20000000853 */
[----:B------:R-:W-:Y:S01]  /*3590*/  IADD3 R38, P4, R86, UR4, RZ ;  /* 0x0000000456267c10 */ /* 0x000fe2000ff9e0ff */
[----:B------:R-:W-:Y:S01]  /*35a0*/  FMUL R24, R24, 1.4426950216293334961 ;  /* 0x3fb8aa3b18187820 */ /* 0x000fe20000400000 */
[----:B0-----:R-:W-:Y:S01]  /*35b0*/  FMUL R46, R35, R32 ;  /* 0x00000020232e7220 */ /* 0x001fe20000400000 */
[----:B------:R-:W-:Y:S01]  /*35c0*/  FFMA R97, R39, R41, -R82 ;  /* 0x0000002927617223 */ /* 0x000fe20000000852 */
[----:B------:R-:W-:-:S02]  /*35d0*/  CS2R R32, SRZ ;  /* 0x0000000000207805 */ /* 0x000fc4000001ff00 */
[----:B------:R-:W-:Y:S01]  /*35e0*/  IADD3.X R39, R85, UR5, RZ, P4, !PT ;  /* 0x0000000555277c10 */ /* 0x000fe2000a7fe4ff */
[----:B-1----:R-:W-:Y:S01]  /*35f0*/  FMUL R86, R37, R34 ;  /* 0x0000002225567220 */ /* 0x002fe20000400000 */
[----:B------:R-:W-:Y:S02]  /*3600*/  CS2R R34, SRZ ;  /* 0x0000000000227805 */ /* 0x000fe4000001ff00 */
[----:B------:R-:W-:Y:S02]  /*3610*/  FSETP.GEU.AND P4, PT, R24, -126, PT ;  /* 0xc2fc00001800780b */ /* 0x000fe40003f8e000 */
[----:B------:R-:W-:Y:S02]  /*3620*/  IADD3 R40, P5, R76, UR8, RZ ;  /* 0x000000084c287c10 */ /* 0x000fe4000ffbe0ff */
[----:B------:R-:W-:Y:S01]  /*3630*/  CS2R R36, SRZ ;  /* 0x0000000000247805 */ /* 0x000fe2000001ff00 */
[----:B------:R0:W3:Y:S01]  /*3640*/  @P0 LDG.E.128 R32, desc[UR6][R38.64] ;  /* 0x0000000626200981 */ /* 0x0000e2000c1e1d00 */
[----:B------:R-:W-:-:S02]  /*3650*/  IADD3.X R41, R77, UR9, RZ, P5, !PT ;  /* 0x000000094d297c10 */ /* 0x000fc4000affe4ff */
[----:B0-----:R-:W-:-:S05]  /*3660*/  CS2R R38, SRZ ;  /* 0x0000000000267805 */ /* 0x001fca000001ff00 */
[----:B------:R-:W-:Y:S01]  /*3670*/  @!P4 FMUL R24, R24, 0.5 ;  /* 0x3f0000001818c820 */ /* 0x000fe20000400000 */
[----:B------:R-:W4:Y:S01]  /*3680*/  @P1 LDG.E.128 R36, desc[UR6][R40.64] ;  /* 0x0000000628241981 */ /* 0x000f22000c1e1d00 */
[----:B------:R-:W-:Y:S02]  /*3690*/  FFMA R78, R44, R11, R93 ;  /* 0x0000000b2c4e7223 */ /* 0x000fe4000000005d */
[----:B------:R-:W0:Y:S02]  /*36a0*/  MUFU.EX2 R44, R24 ;  /* 0x00000018002c7308 */ /* 0x000e240000000800 */
[----:B0-----:R-:W-:-:S04]  /*36b0*/  @!P4 FMUL R44, R44, R44 ;  /* 0x0000002c2c2cc220 */ /* 0x001fc80000400000 */
[----:B------:R-:W-:-:S05]  /*36c0*/  FADD R44, R44, 1 ;  /* 0x3f8000002c2c7421 */ /* 0x000fca0000000000 */
[----:B------:R-:W-:Y:S01]  /*36d0*/  FSETP.GT.AND P4, PT, R44, 8.50705917302346158658e+37, PT ;  /* 0x7e8000002c00780b */ /* 0x000fe20003f84000 */
[----:B------:R-:W-:Y:S01]  /*36e0*/  FADD R25, RZ, -R25 ;  /* 0x80000019ff197221 */ /* 0x000fe20000000000 */
[----:B------:R-:W-:Y:S01]  /*36f0*/  FFMA R80, R47, R11, R94 ;  /* 0x0000000b2f507223 */ /* 0x000fe2000000005e */
[----:B------:R-:W-:-:S10]  /*3700*/  IADD3 R94, P5, R76, UR4, RZ ;  /* 0x000000044c5e7c10 */ /* 0x000fd4000ffbe0ff */
[----:B------:R-:W-:Y:S01]  /*3710*/  @P4 FMUL R44, R44, 0.25 ;  /* 0x3e8000002c2c4820 */ /* 0x000fe20000400000 */
[----:B------:R-:W-:-:S05]  /*3720*/  FMUL R25, R25, 1.4426950216293334961 ;  /* 0x3fb8aa3b19197820 */ /* 0x000fca0000400000 */
[----:B------:R-:W0:Y:S01]  /*3730*/  MUFU.RCP R44, R44 ;  /* 0x0000002c002c7308 */ /* 0x000e220000001000 */
[-C--:B------:R-:W-:Y:S01]  /*3740*/  FFMA R79, R95, R11.reuse, R96 ;  /* 0x0000000b5f4f7223 */ /* 0x080fe20000000060 */
[----:B------:R-:W-:Y:S01]  /*3750*/  IADD3.X R95, R77, UR5, RZ, P5, !PT ;  /* 0x000000054d5f7c10 */ /* 0x000fe2000affe4ff */
[----:B------:R-:W-:Y:S01]  /*3760*/  FFMA R81, R45, R11, R54 ;  /* 0x0000000b2d517223 */ /* 0x000fe20000000036 */
[C---:B------:R-:W-:Y:S01]  /*3770*/  FSETP.GEU.AND P5, PT, R25.reuse, -126, PT ;  /* 0xc2fc00001900780b */ /* 0x040fe20003fae000 */
[--C-:B------:R-:W-:Y:S01]  /*3780*/  FFMA R46, R46, R42, -R55.reuse ;  /* 0x0000002a2e2e7223 */ /* 0x100fe20000000837 */
[----:B------:R-:W-:Y:S02]  /*3790*/  FSEL R45, R64, 1, P4 ;  /* 0x3f800000402d7808 */ /* 0x000fe40002000000 */
[----:B------:R-:W-:Y:S01]  /*37a0*/  IADD3 R54, P4, R74, UR8, RZ ;  /* 0x000000084a367c10 */ /* 0x000fe2000ff9e0ff */
[----:B------:R-:W-:Y:S01]  /*37b0*/  FFMA R77, R46, R14, R55 ;  /* 0x0000000e2e4d7223 */ /* 0x000fe20000000037 */
[----:B------:R-:W-:Y:S01]  /*37c0*/  CS2R R46, SRZ ;  /* 0x00000000002e7805 */ /* 0x000fe2000001ff00 */
[----:B------:R-:W-:Y:S01]  /*37d0*/  FADD R26, RZ, -R26 ;  /* 0x8000001aff1a7221 */ /* 0x000fe20000000000 */
[----:B------:R-:W-:Y:S01]  /*37e0*/  IADD3.X R55, R75, UR9, RZ, P4, !PT ;  /* 0x000000094b377c10 */ /* 0x000fe2000a7fe4ff */
[----:B0-----:R-:W-:Y:S01]  /*37f0*/  FMUL R85, R44, R45 ;  /* 0x0000002d2c557220 */ /* 0x001fe20000400000 */
[----:B------:R-:W-:Y:S01]  /*3800*/  CS2R R44, SRZ ;  /* 0x00000000002c7805 */ /* 0x000fe2000001ff00 */
[----:B------:R-:W-:Y:S01]  /*3810*/  FFMA R86, R86, R43, -R53 ;  /* 0x0000002b56567223 */ /* 0x000fe20000000835 */
[----:B------:R-:W-:Y:S01]  /*3820*/  FMUL R26, R26, 1.4426950216293334961 ;  /* 0x3fb8aa3b1a1a7820 */ /* 0x000fe20000400000 */
[----:B------:R-:W-:Y:S01]  /*3830*/  FADD R27, RZ, -R27 ;  /* 0x8000001bff1b7221 */ /* 0x000fe20000000000 */
[----:B------:R-:W-:-:S02]  /*3840*/  @!P5 FMUL R25, R25, 0.5 ;  /* 0x3f0000001919d820 */ /* 0x000fc40000400000 */
[----:B------:R0:W3:Y:S01]  /*3850*/  @P2 LDG.E.128 R44, desc[UR6][R54.64] ;  /* 0x00000006362c2981 */ /* 0x0000e2000c1e1d00 */
[----:B------:R-:W-:Y:S01]  /*3860*/  FFMA R76, R86, R14, R53 ;  /* 0x0000000e564c7223 */ /* 0x000fe20000000035 */
[----:B------:R-:W-:Y:S01]  /*3870*/  FMUL R53, R27, 1.4426950216293334961 ;  /* 0x3fb8aa3b1b357820 */ /* 0x000fe20000400000 */
[----:B------:R-:W-:Y:S01]  /*3880*/  FSETP.GEU.AND P4, PT, R26, -126, PT ;  /* 0xc2fc00001a00780b */ /* 0x000fe20003f8e000 */
[----:B------:R-:W1:Y:S03]  /*3890*/  MUFU.EX2 R24, R25 ;  /* 0x0000001900187308 */ /* 0x000e660000000800 */
[----:B------:R-:W-:-:S09]  /*38a0*/  FSETP.GEU.AND P6, PT, R53, -126, PT ;  /* 0xc2fc00003500780b */ /* 0x000fd20003fce000 */
[----:B------:R-:W-:Y:S01]  /*38b0*/  @!P4 FMUL R26, R26, 0.5 ;  /* 0x3f0000001a1ac820 */ /* 0x000fe20000400000 */
[----:B-1----:R-:W-:-:S03]  /*38c0*/  @!P5 FMUL R24, R24, R24 ;  /* 0x000000181818d220 */ /* 0x002fc60000400000 */
[----:B------:R-:W1:Y:S01]  /*38d0*/  MUFU.EX2 R27, R26 ;  /* 0x0000001a001b7308 */ /* 0x000e620000000800 */
[----:B------:R-:W-:Y:S01]  /*38e0*/  @!P6 FMUL R53, R53, 0.5 ;  /* 0x3f0000003535e820 */ /* 0x000fe20000400000 */
[----:B0-----:R-:W-:-:S06]  /*38f0*/  FADD R54, R24, 1 ;  /* 0x3f80000018367421 */ /* 0x001fcc0000000000 */
[----:B------:R-:W0:Y:S01]  /*3900*/  MUFU.EX2 R24, R53 ;  /* 0x0000003500187308 */ /* 0x000e220000000800 */
[----:B------:R-:W-:Y:S01]  /*3910*/  FSETP.GT.AND P5, PT, R54, 8.50705917302346158658e+37, PT ;  /* 0x7e8000003600780b */ /* 0x000fe20003fa4000 */
[----:B-1----:R-:W-:-:S04]  /*3920*/  @!P4 FMUL R27, R27, R27 ;  /* 0x0000001b1b1bc220 */ /* 0x002fc80000400000 */
[----:B------:R-:W-:Y:S01]  /*3930*/  FADD R27, R27, 1 ;  /* 0x3f8000001b1b7421 */ /* 0x000fe20000000000 */
[----:B0-----:R-:W-:Y:S01]  /*3940*/  @!P6 FMUL R24, R24, R24 ;  /* 0x000000181818e220 */ /* 0x001fe20000400000 */
[----:B--2---:R-:W-:-:S03]  /*3950*/  FFMA R85, R85, R48, -R52 ;  /* 0x0000003055557223 */ /* 0x004fc60000000834 */
[C---:B------:R-:W-:Y:S01]  /*3960*/  FSETP.GT.AND P4, PT, R27.reuse, 8.50705917302346158658e+37, PT ;  /* 0x7e8000001b00780b */ /* 0x040fe20003f84000 */
[----:B------:R-:W-:Y:S02]  /*3970*/  FADD R48, R24, 1 ;  /* 0x3f80000018307421 */ /* 0x000fe40000000000 */
[----:B------:R-:W-:Y:S01]  /*3980*/  @P5 FMUL R54, R54, 0.25 ;  /* 0x3e80000036365820 */ /* 0x000fe20000400000 */
[----:B------:R-:W-:Y:S02]  /*3990*/  FSEL R25, R64, 1, P5 ;  /* 0x3f80000040197808 */ /* 0x000fe40002800000 */
[----:B------:R-:W-:Y:S02]  /*39a0*/  FSETP.GT.AND P5, PT, R48, 8.50705917302346158658e+37, PT ;  /* 0x7e8000003000780b */ /* 0x000fe40003fa4000 */
[----:B------:R-:W-:Y:S02]  /*39b0*/  CS2R R40, SRZ ;  /* 0x0000000000287805 */ /* 0x000fe4000001ff00 */
[----:B------:R-:W-:Y:S01]  /*39c0*/  CS2R R42, SRZ ;  /* 0x00000000002a7805 */ /* 0x000fe2000001ff00 */
[----:B------:R-:W0:Y:S02]  /*39d0*/  MUFU.RCP R54, R54 ;  /* 0x0000003600367308 */ /* 0x000e240000001000 */
[----:B------:R-:W-:-:S03]  /*39e0*/  @P4 FMUL R27, R27, 0.25 ;  /* 0x3e8000001b1b4820 */ /* 0x000fc60000400000 */
[----:B------:R-:W2:Y:S03]  /*39f0*/  @P1 LDG.E.128 R40, desc[UR6][R94.64] ;  /* 0x000000065e281981 */ /* 0x000ea6000c1e1d00 */
[----:B------:R-:W-:Y:S01]  /*3a00*/  @P5 FMUL R48, R48, 0.25 ;  /* 0x3e80000030305820 */ /* 0x000fe20000400000 */
[----:B------:R-:W1:Y:S01]  /*3a10*/  MUFU.RCP R27, R27 ;  /* 0x0000001b001b7308 */ /* 0x000e620000001000 */
[----:B------:R-:W-:-:S07]  /*3a20*/  FSEL R24, R64, 1, P4 ;  /* 0x3f80000040187808 */ /* 0x000fce0002000000 */
[----:B------:R-:W1:Y:S01]  /*3a30*/  MUFU.RCP R48, R48 ;  /* 0x0000003000307308 */ /* 0x000e620000001000 */
[----:B0-----:R-:W-:-:S04]  /*3a40*/  FMUL R25, R54, R25 ;  /* 0x0000001936197220 */ /* 0x001fc80000400000 */
[----:B------:R-:W-:Y:S01]  /*3a50*/  FFMA R53, R25, R49, -R84 ;  /* 0x0000003119357223 */ /* 0x000fe20000000854 */
[----:B------:R-:W-:Y:S01]  /*3a60*/  FSEL R49, R64, 1, P5 ;  /* 0x3f80000040317808 */ /* 0x000fe20002800000 */
[----:B-1----:R-:W-:Y:S01]  /*3a70*/  FMUL R54, R27, R24 ;  /* 0x000000181b367220 */ /* 0x002fe20000400000 */
[----:B------:R-:W-:-:S03]  /*3a80*/  FFMA R85, R85, R3, R52 ;  /* 0x0000000355557223 */ /* 0x000fc60000000034 */
[----:B------:R-:W-:Y:S01]  /*3a90*/  FFMA R86, R54, R50, -R91 ;  /* 0x0000003236567223 */ /* 0x000fe2000000085b */
[----:B------:R-:W-:Y:S01]  /*3aa0*/  IADD3 R50, P5, R72, UR8, RZ ;  /* 0x0000000848327c10 */ /* 0x000fe2000ffbe0ff */
[----:B------:R-:W-:Y:S01]  /*3ab0*/  FMUL R49, R48, R49 ;  /* 0x0000003130317220 */ /* 0x000fe20000400000 */
[----:B------:R-:W-:Y:S01]  /*3ac0*/  FFMA R84, R53, R3, R84 ;  /* 0x0000000335547223 */ /* 0x000fe20000000054 */
[----:B------:R-:W-:Y:S02]  /*3ad0*/  CS2R R52, SRZ ;  /* 0x0000000000347805 */ /* 0x000fe4000001ff00 */
[----:B------:R-:W-:Y:S01]  /*3ae0*/  CS2R R54, SRZ ;  /* 0x0000000000367805 */ /* 0x000fe2000001ff00 */
[----:B------:R-:W-:Y:S01]  /*3af0*/  FFMA R49, R49, R51, -R92 ;  /* 0x0000003331317223 */ /* 0x000fe2000000085c */
[----:B------:R-:W-:-:S05]  /*3b00*/  IADD3.X R51, R73, UR9, RZ, P5, !PT ;  /* 0x0000000949337c10 */ /* 0x000fca000affe4ff */
[----:B------:R-:W2:Y:S01]  /*3b10*/  @P3 LDG.E.128 R52, desc[UR6][R50.64] ;  /* 0x0000000632343981 */ /* 0x000ea2000c1e1d00 */
[----:B-----5:R-:W-:-:S04]  /*3b20*/  FADD R28, RZ, -R28 ;  /* 0x8000001cff1c7221 */ /* 0x020fc80000000000 */
[----:B------:R-:W-:-:S05]  /*3b30*/  FMUL R28, R28, 1.4426950216293334961 ;  /* 0x3fb8aa3b1c1c7820 */ /* 0x000fca0000400000 */
[----:B------:R-:W-:Y:S02]  /*3b40*/  FSETP.GEU.AND P6, PT, R28, -126, PT ;  /* 0xc2fc00001c00780b */ /* 0x000fe40003fce000 */
[----:B------:R-:W-:Y:S02]  /*3b50*/  IADD3 R74, P4, R74, UR4, RZ ;  /* 0x000000044a4a7c10 */ /* 0x000fe4000ff9e0ff */
[----:B------:R-:W-:Y:S02]  /*3b60*/  CS2R R24, SRZ ;  /* 0x0000000000187805 */ /* 0x000fe4000001ff00 */
[----:B------:R-:W-:Y:S02]  /*3b70*/  CS2R R26, SRZ ;  /* 0x00000000001a7805 */ /* 0x000fe4000001ff00 */
[----:B------:R-:W-:-:S05]  /*3b80*/  IADD3.X R75, R75, UR5, RZ, P4, !PT ;  /* 0x000000054b4b7c10 */ /* 0x000fca000a7fe4ff */
[----:B------:R0:W5:Y:S01]  /*3b90*/  @P2 LDG.E.128 R24, desc[UR6][R74.64] ;  /* 0x000000064a182981 */ /* 0x000162000c1e1d00 */
[----:B------:R-:W-:-:S06]  /*3ba0*/  @!P6 FMUL R28, R28, 0.5 ;  /* 0x3f0000001c1ce820 */ /* 0x000fcc0000400000 */
[----:B------:R-:W1:Y:S02]  /*3bb0*/  MUFU.EX2 R28, R28 ;  /* 0x0000001c001c7308 */ /* 0x000e640000000800 */
[----:B-1----:R-:W-:-:S04]  /*3bc0*/  @!P6 FMUL R28, R28, R28 ;  /* 0x0000001c1c1ce220 */ /* 0x002fc80000400000 */
[----:B------:R-:W-:-:S05]  /*3bd0*/  FADD R28, R28, 1 ;  /* 0x3f8000001c1c7421 */ /* 0x000fca0000000000 */
[----:B------:R-:W-:Y:S01]  /*3be0*/  FSETP.GT.AND P4, PT, R28, 8.50705917302346158658e+37, PT ;  /* 0x7e8000001c00780b */ /* 0x000fe20003f84000 */
[----:B------:R-:W-:Y:S01]  /*3bf0*/  FADD R29, RZ, -R29 ;  /* 0x8000001dff1d7221 */ /* 0x000fe20000000000 */
[----:B0-----:R-:W-:Y:S02]  /*3c00*/  FFMA R74, R49, R3, R92 ;  /* 0x00000003314a7223 */ /* 0x001fe4000000005c */
[----:B------:R-:W-:Y:S01]  /*3c10*/  FSEL R49, R64, 1, P4 ;  /* 0x3f80000040317808 */ /* 0x000fe20002000000 */
[----:B------:R-:W-:-:S08]  /*3c20*/  FMUL R29, R29, 1.4426950216293334961 ;  /* 0x3fb8aa3b1d1d7820 */ /* 0x000fd00000400000 */
[----:B------:R-:W-:Y:S01]  /*3c30*/  @P4 FMUL R28, R28, 0.25 ;  /* 0x3e8000001c1c4820 */ /* 0x000fe20000400000 */
[----:B------:R-:W-:-:S04]  /*3c40*/  IADD3 R72, P4, R72, UR4, RZ ;  /* 0x0000000448487c10 */ /* 0x000fc8000ff9e0ff */
[----:B------:R-:W-:Y:S01]  /*3c50*/  IADD3.X R73, R73, UR5, RZ, P4, !PT ;  /* 0x0000000549497c10 */ /* 0x000fe2000a7fe4ff */
[----:B------:R-:W0:Y:S01]  /*3c60*/  MUFU.RCP R28, R28 ;  /* 0x0000001c001c7308 */ /* 0x000e220000001000 */
[----:B------:R-:W-:Y:S01]  /*3c70*/  FSETP.GEU.AND P4, PT, R29, -126, PT ;  /* 0xc2fc00001d00780b */ /* 0x000fe20003f8e000 */
[----:B------:R-:W-:-:S04]  /*3c80*/  FADD R30, RZ, -R30 ;  /* 0x8000001eff1e7221 */ /* 0x000fc80000000000 */
[----:B------:R-:W-:Y:S01]  /*3c90*/  FMUL R30, R30, 1.4426950216293334961 ;  /* 0x3fb8aa3b1e1e7820 */ /* 0x000fe20000400000 */
[----:B------:R-:W-:-:S04]  /*3ca0*/  FFMA R75, R86, R3, R91 ;  /* 0x00000003564b7223 */ /* 0x000fc8000000005b */
[----:B------:R-:W-:-:S03]  /*3cb0*/  FSETP.GEU.AND P5, PT, R30, -126, PT ;  /* 0xc2fc00001e00780b */ /* 0x000fc60003fae000 */
[----:B------:R-:W-:Y:S01]  /*3cc0*/  @!P4 FMUL R29, R29, 0.5 ;  /* 0x3f0000001d1dc820 */ /* 0x000fe20000400000 */
[----:B0-----:R-:W-:-:S03]  /*3cd0*/  FMUL R86, R28, R49 ;  /* 0x000000311c567220 */ /* 0x001fc60000400000 */
[----:B------:R-:W0:Y:S01]  /*3ce0*/  MUFU.EX2 R28, R29 ;  /* 0x0000001d001c7308 */ /* 0x000e220000000800 */
[----:B------:R-:W-:Y:S02]  /*3cf0*/  CS2R R48, SRZ ;  /* 0x0000000000307805 */ /* 0x000fe4000001ff00 */
[----:B------:R-:W-:-:S03]  /*3d00*/  CS2R R50, SRZ ;  /* 0x0000000000327805 */ /* 0x000fc6000001ff00 */
[----:B------:R-:W-:-:S03]  /*3d10*/  @!P5 FMUL R30, R30, 0.5 ;  /* 0x3f0000001e1ed820 */ /* 0x000fc60000400000 */
[----:B------:R1:W5:Y:S01]  /*3d20*/  @P3 LDG.E.128 R48, desc[UR6][R72.64] ;  /* 0x0000000648303981 */ /* 0x000362000c1e1d00 */
[----:B------:R-:W-:Y:S01]  /*3d30*/  FADD R31, RZ, -R31 ;  /* 0x8000001fff1f7221 */ /* 0x000fe20000000000 */
[----:B0-----:R-:W-:Y:S01]  /*3d40*/  @!P4 FMUL R28, R28, R28 ;  /* 0x0000001c1c1cc220 */ /* 0x001fe20000400000 */
[----:B-1----:R-:W0:Y:S02]  /*3d50*/  MUFU.EX2 R72, R30 ;  /* 0x0000001e00487308 */ /* 0x002e240000000800 */
[----:B------:R-:W-:Y:S01]  /*3d60*/  FMUL R31, R31, 1.4426950216293334961 ;  /* 0x3fb8aa3b1f1f7820 */ /* 0x000fe20000400000 */
[----:B------:R-:W-:-:S04]  /*3d70*/  FADD R28, R28, 1 ;  /* 0x3f8000001c1c7421 */ /* 0x000fc80000000000 */
[----:B------:R-:W-:Y:S02]  /*3d80*/  FSETP.GEU.AND P4, PT, R31, -126, PT ;  /* 0xc2fc00001f00780b */ /* 0x000fe40003f8e000 */
[----:B------:R-:W-:Y:S01]  /*3d90*/  FSETP.GT.AND P6, PT, R28, 8.50705917302346158658e+37, PT ;  /* 0x7e8000001c00780b */ /* 0x000fe20003fc4000 */
[----:B0-----:R-:W-:-:S04]  /*3da0*/  @!P5 FMUL R72, R72, R72 ;  /* 0x000000484848d220 */ /* 0x001fc80000400000 */
[----:B------:R-:W-:-:S06]  /*3db0*/  FADD R72, R72, 1 ;  /* 0x3f80000048487421 */ /* 0x000fcc0000000000 */
[----:B------:R-:W-:Y:S02]  /*3dc0*/  @!P4 FMUL R31, R31, 0.5 ;  /* 0x3f0000001f1fc820 */ /* 0x000fe40000400000 */
[----:B------:R-:W-:Y:S01]  /*3dd0*/  @P6 FMUL R28, R28, 0.25 ;  /* 0x3e8000001c1c6820 */ /* 0x000fe20000400000 */
[----:B----4-:R-:W-:Y:S01]  /*3de0*/  FADD R36, RZ, -R36 ;  /* 0x80000024ff247221 */ /* 0x010fe20000000000 */
[----:B------:R-:W-:-:S03]  /*3df0*/  FSETP.GT.AND P5, PT, R72, 8.50705917302346158658e+37, PT ;  /* 0x7e8000004800780b */ /* 0x000fc60003fa4000 */
[----:B------:R-:W-:Y:S01]  /*3e00*/  FMUL R36, R36, 1.4426950216293334961 ;  /* 0x3fb8aa3b24247820 */ /* 0x000fe20000400000 */
[----:B------:R-:W0:Y:S01]  /*3e10*/  MUFU.EX2 R31, R31 ;  /* 0x0000001f001f7308 */ /* 0x000e220000000800 */
[----:B------:R-:W-:-:S03]  /*3e20*/  FSEL R29, R64, 1, P6 ;  /* 0x3f800000401d7808 */ /* 0x000fc60003000000 */
[----:B------:R-:W-:-:S04]  /*3e30*/  FSETP.GEU.AND P6, PT, R36, -126, PT ;  /* 0xc2fc00002400780b */ /* 0x000fc80003fce000 */
[----:B------:R-:W1:Y:S01]  /*3e40*/  MUFU.RCP R28, R28 ;  /* 0x0000001c001c7308 */ /* 0x000e620000001000 */
[----:B------:R-:W-:Y:S01]  /*3e50*/  FADD R37, RZ, -R37 ;  /* 0x80000025ff257221 */ /* 0x000fe20000000000 */
[----:B------:R-:W-:-:S03]  /*3e60*/  @P5 FMUL R72, R72, 0.25 ;  /* 0x3e80000048485820 */ /* 0x000fc60000400000 */
[----:B------:R-:W-:-:S03]  /*3e70*/  FMUL R30, R37, 1.4426950216293334961 ;  /* 0x3fb8aa3b251e7820 */ /* 0x000fc60000400000 */
[----:B------:R-:W4:Y:S01]  /*3e80*/  MUFU.RCP R72, R72 ;  /* 0x0000004800487308 */ /* 0x000f220000001000 */
[----:B0-----:R-:W-:Y:S01]  /*3e90*/  @!P4 FMUL R31, R31, R31 ;  /* 0x0000001f1f1fc220 */ /* 0x001fe20000400000 */
[----:B------:R-:W-:Y:S01]  /*3ea0*/  FSETP.GEU.AND P4, PT, R30, -126, PT ;  /* 0xc2fc00001e00780b */ /* 0x000fe20003f8e000 */
[----:B------:R-:W-:Y:S01]  /*3eb0*/  @!P6 FMUL R36, R36, 0.5 ;  /* 0x3f0000002424e820 */ /* 0x000fe20000400000 */
[----:B-1----:R-:W-:Y:S01]  /*3ec0*/  FMUL R29, R28, R29 ;  /* 0x0000001d1c1d7220 */ /* 0x002fe20000400000 */
[----:B------:R-:W-:-:S03]  /*3ed0*/  FSEL R37, R64, 1, P5 ;  /* 0x3f80000040257808 */ /* 0x000fc60002800000 */
[----:B---3--:R-:W-:Y:S02]  /*3ee0*/  FFMA R33, R29, R33, -R90 ;  /* 0x000000211d217223 */ /* 0x008fe4000000085a */
[----:B------:R-:W0:Y:S01]  /*3ef0*/  MUFU.EX2 R29, R36 ;  /* 0x00000024001d7308 */ /* 0x000e220000000800 */
[----:B------:R-:W-:Y:S01]  /*3f00*/  FADD R31, R31, 1 ;  /* 0x3f8000001f1f7421 */ /* 0x000fe20000000000 */
[----:B----4-:R-:W-:-:S03]  /*3f10*/  FMUL R28, R72, R37 ;  /* 0x00000025481c7220 */ /* 0x010fc60000400000 */
[----:B------:R-:W-:Y:S01]  /*3f20*/  @!P4 FMUL R30, R30, 0.5 ;  /* 0x3f0000001e1ec820 */ /* 0x000fe20000400000 */
[----:B------:R-:W-:Y:S01]  /*3f30*/  FSETP.GT.AND P5, PT, R31, 8.50705917302346158658e+37, PT ;  /* 0x7e8000001f00780b */ /* 0x000fe20003fa4000 */
[----:B------:R-:W-:Y:S02]  /*3f40*/  FFMA R72, R28, R34, -R87 ;  /* 0x000000221c487223 */ /* 0x000fe40000000857 */
[----:B------:R-:W1:Y:S01]  /*3f50*/  MUFU.EX2 R34, R30 ;  /* 0x0000001e00227308 */ /* 0x000e620000000800 */
[----:B0-----:R-:W-:-:S04]  /*3f60*/  @!P6 FMUL R29, R29, R29 ;  /* 0x0000001d1d1de220 */ /* 0x001fc80000400000 */
[----:B------:R-:W-:-:S05]  /*3f70*/  FADD R36, R29, 1 ;  /* 0x3f8000001d247421 */ /* 0x000fca0000000000 */
[----:B------:R-:W-:Y:S01]  /*3f80*/  @P5 FMUL R31, R31, 0.25 ;  /* 0x3e8000001f1f5820 */ /* 0x000fe20000400000 */
[----:B------:R-:W-:Y:S02]  /*3f90*/  FSEL R28, R64, 1, P5 ;  /* 0x3f800000401c7808 */ /* 0x000fe40002800000 */
[----:B------:R-:W-:Y:S01]  /*3fa0*/  FSETP.GT.AND P5, PT, R36, 8.50705917302346158658e+37, PT ;  /* 0x7e8000002400780b */ /* 0x000fe20003fa4000 */
[----:B-1----:R-:W-:Y:S01]  /*3fb0*/  @!P4 FMUL R34, R34, R34 ;  /* 0x000000222222c220 */ /* 0x002fe20000400000 */
[----:B------:R-:W-:Y:S01]  /*3fc0*/  FADD R39, RZ, -R39 ;  /* 0x80000027ff277221 */ /* 0x000fe20000000000 */
[----:B------:R-:W0:Y:S02]  /*3fd0*/  MUFU.RCP R31, R31 ;  /* 0x0000001f001f7308 */ /* 0x000e240000001000 */
[----:B------:R-:W-:Y:S01]  /*3fe0*/  FADD R37, R34, 1 ;  /* 0x3f80000022257421 */ /* 0x000fe20000000000 */
[----:B------:R-:W-:Y:S01]  /*3ff0*/  FMUL R39, R39, 1.4426950216293334961 ;  /* 0x3fb8aa3b27277820 */ /* 0x000fe20000400000 */
[----:B------:R-:W-:-:S03]  /*4000*/  FSEL R91, R64, 1, P5 ;  /* 0x3f800000405b7808 */ /* 0x000fc60002800000 */
[----:B------:R-:W-:-:S03]  /*4010*/  FSETP.GT.AND P4, PT, R37, 8.50705917302346158658e+37, PT ;  /* 0x7e8000002500780b */ /* 0x000fc60003f84000 */
[----:B------:R-:W-:Y:S01]  /*4020*/  @P5 FMUL R36, R36, 0.25 ;  /* 0x3e80000024245820 */ /* 0x000fe20000400000 */
[----:B------:R-:W-:Y:S01]  /*4030*/  FSETP.GEU.AND P5, PT, R39, -126, PT ;  /* 0xc2fc00002700780b */ /* 0x000fe20003fae000 */
[----:B------:R-:W-:Y:S01]  /*4040*/  FADD R38, RZ, -R38 ;  /* 0x80000026ff267221 */ /* 0x000fe20000000000 */
[----:B------:R-:W-:Y:S01]  /*4050*/  FADD R44, RZ, -R44 ;  /* 0x8000002cff2c7221 */ /* 0x000fe20000000000 */
[----:B0-----:R-:W-:Y:S02]  /*4060*/  FMUL R29, R31, R28 ;  /* 0x0000001c1f1d7220 */ /* 0x001fe40000400000 */
[----:B------:R-:W-:Y:S01]  /*4070*/  FMUL R38, R38, 1.4426950216293334961 ;  /* 0x3fb8aa3b26267820 */ /* 0x000fe20000400000 */
[----:B------:R-:W-:Y:S01]  /*4080*/  FSEL R28, R64, 1, P4 ;  /* 0x3f800000401c7808 */ /* 0x000fe20002000000 */
[----:B------:R-:W-:Y:S02]  /*4090*/  FMUL R44, R44, 1.4426950216293334961 ;  /* 0x3fb8aa3b2c2c7820 */ /* 0x000fe40000400000 */
[----:B------:R-:W-:Y:S01]  /*40a0*/  @P4 FMUL R37, R37, 0.25 ;  /* 0x3e80000025254820 */ /* 0x000fe20000400000 */
[----:B------:R-:W-:Y:S01]  /*40b0*/  IADD3 R30, P4, R70, UR8, RZ ;  /* 0x00000008461e7c10 */ /* 0x000fe2000ff9e0ff */
[--C-:B------:R-:W-:Y:S01]  /*40c0*/  FFMA R32, R86, R32, -R89.reuse ;  /* 0x0000002056207223 */ /* 0x100fe20000000859 */
[----:B------:R-:W-:Y:S01]  /*40d0*/  FSETP.GEU.AND P6, PT, R38, -126, PT ;  /* 0xc2fc00002600780b */ /* 0x000fe20003fce000 */
[----:B------:R-:W-:Y:S01]  /*40e0*/  @!P5 FMUL R39, R39, 0.5 ;  /* 0x3f0000002727d820 */ /* 0x000fe20000400000 */
[----:B------:R-:W-:Y:S01]  /*40f0*/  FFMA R73, R29, R35, -R88 ;  /* 0x000000231d497223 */ /* 0x000fe20000000858 */
[----:B------:R-:W-:Y:S01]  /*4100*/  IADD3.X R31, R71, UR9, RZ, P4, !PT ;  /* 0x00000009471f7c10 */ /* 0x000fe2000a7fe4ff */
[----:B------:R-:W0:Y:S01]  /*4110*/  MUFU.RCP R37, R37 ;  /* 0x0000002500257308 */ /* 0x000e220000001000 */
[----:B------:R-:W-:Y:S01]  /*4120*/  FSETP.GEU.AND P4, PT, R44, -126, PT ;  /* 0xc2fc00002c00780b */ /* 0x000fe20003f8e000 */
[-C--:B------:R-:W-:Y:S01]  /*4130*/  FFMA R89, R32, R8.reuse, R89 ;  /* 0x0000000820597223 */ /* 0x080fe20000000059 */
[----:B------:R-:W-:Y:S01]  /*4140*/  FFMA R90, R33, R8, R90 ;  /* 0x00000008215a7223 */ /* 0x000fe2000000005a */
[----:B------:R-:W-:-:S02]  /*4150*/  CS2R R32, SRZ ;  /* 0x0000000000207805 */ /* 0x000fc4000001ff00 */
[----:B------:R-:W-:Y:S02]  /*4160*/  CS2R R34, SRZ ;  /* 0x0000000000227805 */ /* 0x000fe4000001ff00 */
[----:B------:R-:W1:Y:S01]  /*4170*/  MUFU.EX2 R29, R39 ;  /* 0x00000027001d7308 */ /* 0x000e620000000800 */
[----:B------:R-:W-:-:S03]  /*4180*/  @!P6 FMUL R38, R38, 0.5 ;  /* 0x3f0000002626e820 */ /* 0x000fc60000400000 */
[----:B------:R-:W3:Y:S02]  /*4190*/  @P0 LDG.E.128 R32, desc[UR6][R30.64] ;  /* 0x000000061e200981 */ /* 0x000ee4000c1e1d00 */
[----:B------:R-:W-:Y:S01]  /*41a0*/  @!P4 FMUL R44, R44, 0.5 ;  /* 0x3f0000002c2cc820 */ /* 0x000fe20000400000 */
[----:B0-----:R-:W-:Y:S01]  /*41b0*/  FMUL R92, R37, R28 ;  /* 0x0000001c255c7220 */ /* 0x001fe20000400000 */
[----:B------:R-:W0:Y:S01]  /*41c0*/  MUFU.EX2 R38, R38 ;  /* 0x0000002600267308 */ /* 0x000e220000000800 */
[----:B-1----:R-:W-:Y:S01]  /*41d0*/  @!P5 FMUL R29, R29, R29 ;  /* 0x0000001d1d1dd220 */ /* 0x002fe20000400000 */
[----:B------:R-:W-:-:S06]  /*41e0*/  IADD3 R28, P5, R70, UR4, RZ ;  /* 0x00000004461c7c10 */ /* 0x000fcc000ffbe0ff */
[----:B------:R-:W1:Y:S08]  /*41f0*/  MUFU.EX2 R70, R44 ;  /* 0x0000002c00467308 */ /* 0x000e700000000800 */
[----:B------:R-:W4:Y:S01]  /*4200*/  MUFU.RCP R36, R36 ;  /* 0x0000002400247308 */ /* 0x000f220000001000 */
[----:B0-----:R-:W-:Y:S01]  /*4210*/  @!P6 FMUL R38, R38, R38 ;  /* 0x000000262626e220 */ /* 0x001fe20000400000 */
[----:B-1----:R-:W-:-:S03]  /*4220*/  @!P4 FMUL R70, R70, R70 ;  /* 0x000000464646c220 */ /* 0x002fc60000400000 */
[----:B------:R-:W-:Y:S01]  /*4230*/  FADD R86, R38, 1 ;  /* 0x3f80000026567421 */ /* 0x000fe20000000000 */
[----:B------:R-:W-:Y:S01]  /*4240*/  FADD R44, R70, 1 ;  /* 0x3f800000462c7421 */ /* 0x000fe20000000000 */
[----:B----4-:R-:W-:Y:S01]  /*4250*/  FMUL R93, R36, R91 ;  /* 0x0000005b245d7220 */ /* 0x010fe20000400000 */
[----:B------:R-:W-:Y:S01]  /*4260*/  FADD R91, R29, 1 ;  /* 0x3f8000001d5b7421 */ /* 0x000fe20000000000 */
[----:B------:R-:W-:Y:S02]  /*4270*/  IADD3.X R29, R71, UR5, RZ, P5, !PT ;  /* 0x00000005471d7c10 */ /* 0x000fe4000affe4ff */
[----:B------:R-:W-:Y:S02]  /*4280*/  FSETP.GT.AND P6, PT, R86, 8.50705917302346158658e+37, PT ;  /* 0x7e8000005600780b */ /* 0x000fe40003fc4000 */
[----:B------:R-:W-:Y:S02]  /*4290*/  FSETP.GT.AND P5, PT, R91, 8.50705917302346158658e+37, PT ;  /* 0x7e8000005b00780b */ /* 0x000fe40003fa4000 */
[----:B------:R-:W-:-:S02]  /*42a0*/  FSETP.GT.AND P4, PT, R44, 8.50705917302346158658e+37, PT ;  /* 0x7e8000002c00780b */ /* 0x000fc40003f84000 */
[----:B------:R-:W-:Y:S02]  /*42b0*/  CS2R R36, SRZ ;  /* 0x0000000000247805 */ /* 0x000fe4000001ff00 */
[----:B------:R-:W-:Y:S01]  /*42c0*/  CS2R R38, SRZ ;  /* 0x0000000000267805 */ /* 0x000fe2000001ff00 */
[----:B------:R-:W-:Y:S01]  /*42d0*/  FADD R45, RZ, -R45 ;  /* 0x8000002dff2d7221 */ /* 0x000fe20000000000 */
[----:B------:R-:W-:Y:S01]  /*42e0*/  FFMA R87, R72, R8, R87 ;  /* 0x0000000848577223 */ /* 0x000fe20000000057 */
[----:B--2---:R-:W-:Y:S01]  /*42f0*/  FMUL R72, R92, R41 ;  /* 0x000000295c487220 */ /* 0x004fe20000400000 */
[----:B------:R-:W-:Y:S02]  /*4300*/  FSEL R41, R64, 1, P4 ;  /* 0x3f80000040297808 */ /* 0x000fe40002000000 */
[----:B------:R0:W2:Y:S01]  /*4310*/  @P0 LDG.E.128 R36, desc[UR6][R28.64] ;  /* 0x000000061c240981 */ /* 0x0000a2000c1e1d00 */
[----:B------:R-:W-:Y:S01]  /*4320*/  @P6 FMUL R86, R86, 0.25 ;  /* 0x3e80000056566820 */ /* 0x000fe20000400000 */
[----:B------:R-:W-:Y:S01]  /*4330*/  @P5 FMUL R91, R91, 0.25 ;  /* 0x3e8000005b5b5820 */ /* 0x000fe20000400000 */
[----:B------:R-:W-:Y:S01]  /*4340*/  FMUL R45, R45, 1.4426950216293334961 ;  /* 0x3fb8aa3b2d2d7820 */ /* 0x000fe20000400000 */
[----:B------:R-:W-:Y:S01]  /*4350*/  @P4 FMUL R44, R44, 0.25 ;  /* 0x3e8000002c2c4820 */ /* 0x000fe20000400000 */
[----:B------:R-:W-:Y:S01]  /*4360*/  FMUL R70, R93, R40 ;  /* 0x000000285d467220 */ /* 0x000fe20000400000 */
[----:B0-----:R-:W-:-:S02]  /*4370*/  FSEL R28, R64, 1, P5 ;  /* 0x3f800000401c7808 */ /* 0x001fc40002800000 */
[----:B------:R-:W-:Y:S02]  /*4380*/  IADD3 R92, P5, R68, UR8, RZ ;  /* 0x00000008445c7c10 */ /* 0x000fe4000ffbe0ff */
[----:B------:R-:W-:Y:S01]  /*4390*/  IADD3 R68, P4, R68, UR4, RZ ;  /* 0x0000000444447c10 */ /* 0x000fe2000ff9e0ff */
[----:B------:R-:W0:Y:S01]  /*43a0*/  MUFU.RCP R86, R86 ;  /* 0x0000005600567308 */ /* 0x000e220000001000 */
[----:B------:R-:W-:Y:S02]  /*43b0*/  IADD3.X R93, R69, UR9, RZ, P5, !PT ;  /* 0x00000009455d7c10 */ /* 0x000fe4000affe4ff */
[----:B------:R-:W-:Y:S02]  /*43c0*/  IADD3.X R69, R69, UR5, RZ, P4, !PT ;  /* 0x0000000545457c10 */ /* 0x000fe4000a7fe4ff */
[----:B------:R-:W-:-:S03]  /*43d0*/  FSETP.GEU.AND P4, PT, R45, -126, PT ;  /* 0xc2fc00002d00780b */ /* 0x000fc60003f8e000 */
[----:B------:R-:W1:Y:S08]  /*43e0*/  MUFU.RCP R91, R91 ;  /* 0x0000005b005b7308 */ /* 0x000e700000001000 */
[----:B------:R-:W4:Y:S01]  /*43f0*/  MUFU.RCP R44, R44 ;  /* 0x0000002c002c7308 */ /* 0x000f220000001000 */
[----:B------:R-:W-:Y:S01]  /*4400*/  FSEL R29, R64, 1, P6 ;  /* 0x3f800000401d7808 */ /* 0x000fe20003000000 */
[----:B------:R-:W-:Y:S01]  /*4410*/  @!P4 FMUL R45, R45, 0.5 ;  /* 0x3f0000002d2dc820 */ /* 0x000fe20000400000 */
[----:B------:R-:W-:-:S03]  /*4420*/  FADD R46, RZ, -R46 ;  /* 0x8000002eff2e7221 */ /* 0x000fc60000000000 */
[----:B0-----:R-:W-:Y:S01]  /*4430*/  FMUL R71, R86, R29 ;  /* 0x0000001d56477220 */ /* 0x001fe20000400000 */
[----:B-1----:R-:W-:Y:S01]  /*4440*/  FMUL R86, R91, R28 ;  /* 0x0000001c5b567220 */ /* 0x002fe20000400000 */
[----:B------:R-:W-:Y:S01]  /*4450*/  FADD R47, RZ, -R47 ;  /* 0x8000002fff2f7221 */ /* 0x000fe20000000000 */
[----:B------:R-:W-:Y:S01]  /*4460*/  FMUL R46, R46, 1.4426950216293334961 ;  /* 0x3fb8aa3b2e2e7820 */ /* 0x000fe20000400000 */
[----:B------:R-:W-:Y:S01]  /*4470*/  FMUL R71, R71, R42 ;  /* 0x0000002a47477220 */ /* 0x000fe20000400000 */
[----:B------:R-:W-:Y:S01]  /*4480*/  FMUL R86, R86, R43 ;  /* 0x0000002b56567220 */ /* 0x000fe20000400000 */
[----:B----4-:R-:W-:Y:S02]  /*4490*/  FMUL R91, R44, R41 ;  /* 0x000000292c5b7220 */ /* 0x010fe40000400000 */
[----:B------:R-:W0:Y:S01]  /*44a0*/  MUFU.EX2 R44, R45 ;  /* 0x0000002d002c7308 */ /* 0x000e220000000800 */
[----:B------:R-:W-:Y:S01]  /*44b0*/  FFMA R88, R73, R8, R88 ;  /* 0x0000000849587223 */ /* 0x000fe20000000058 */
[----:B------:R-:W-:-:S02]  /*44c0*/  CS2R R40, SRZ ;  /* 0x0000000000287805 */ /* 0x000fc4000001ff00 */
[----:B------:R-:W-:Y:S01]  /*44d0*/  CS2R R42, SRZ ;  /* 0x00000000002a7805 */ /* 0x000fe2000001ff00 */
[----:B------:R-:W-:Y:S01]  /*44e0*/  FMUL R73, R47, 1.4426950216293334961 ;  /* 0x3fb8aa3b2f497820 */ /* 0x000fe20000400000 */
[----:B------:R-:W-:Y:S01]  /*44f0*/  FADD R52, RZ, -R52 ;  /* 0x80000034ff347221 */ /* 0x000fe20000000000 */
[----:B------:R-:W-:-:S03]  /*4500*/  FSETP.GEU.AND P5, PT, R46, -126, PT ;  /* 0xc2fc00002e00780b */ /* 0x000fc60003fae000 */
[----:B------:R1:W4:Y:S01]  /*4510*/  @P1 LDG.E.128 R40, desc[UR6][R68.64] ;  /* 0x0000000644281981 */ /* 0x000322000c1e1d00 */
[----:B------:R-:W-:Y:S01]  /*4520*/  FSETP.GEU.AND P6, PT, R73, -126, PT ;  /* 0xc2fc00004900780b */ /* 0x000fe20003fce000 */
[----:B0-----:R-:W-:Y:S01]  /*4530*/  @!P4 FMUL R44, R44, R44 ;  /* 0x0000002c2c2cc220 */ /* 0x001fe20000400000 */
[----:B-1----:R-:W-:-:S05]  /*4540*/  FMUL R68, R52, 1.4426950216293334961 ;  /* 0x3fb8aa3b34447820 */ /* 0x002fca0000400000 */
[----:B------:R-:W-:Y:S02]  /*4550*/  FSETP.GEU.AND P4, PT, R68, -126, PT ;  /* 0xc2fc00004400780b */ /* 0x000fe40003f8e000 */
[----:B------:R-:W-:-:S04]  /*4560*/  @!P5 FMUL R46, R46, 0.5 ;  /* 0x3f0000002e2ed820 */ /* 0x000fc80000400000 */
[----:B------:R-:W-:Y:S01]  /*4570*/  @!P6 FMUL R73, R73, 0.5 ;  /* 0x3f0000004949e820 */ /* 0x000fe20000400000 */
[----:B------:R-:W0:Y:S01]  /*4580*/  MUFU.EX2 R47, R46 ;  /* 0x0000002e002f7308 */ /* 0x000e220000000800 */
[----:B------:R-:W-:-:S07]  /*4590*/  FADD R45, R44, 1 ;  /* 0x3f8000002c2d7421 */ /* 0x000fce0000000000 */
[----:B------:R-:W1:Y:S01]  /*45a0*/  MUFU.EX2 R52, R73 ;  /* 0x0000004900347308 */ /* 0x000e620000000800 */
[----:B------:R-:W-:-:S07]  /*45b0*/  @!P4 FMUL R68, R68, 0.5 ;  /* 0x3f0000004444c820 */ /* 0x000fce0000400000 */
[----:B------:R-:W5:Y:S01]  /*45c0*/  MUFU.EX2 R44, R68 ;  /* 0x00000044002c7308 */ /* 0x000f620000000800 */
[----:B0-----:R-:W-:Y:S01]  /*45d0*/  @!P5 FMUL R47, R47, R47 ;  /* 0x0000002f2f2fd220 */ /* 0x001fe20000400000 */
[----:B------:R-:W-:Y:S01]  /*45e0*/  FSETP.GT.AND P5, PT, R45, 8.50705917302346158658e+37, PT ;  /* 0x7e8000002d00780b */ /* 0x000fe20003fa4000 */
[----:B-----5:R-:W-:Y:S01]  /*45f0*/  FMUL R69, R91, R24 ;  /* 0x000000185b457220 */ /* 0x020fe20000400000 */
[----:B-1----:R-:W-:Y:S01]  /*4600*/  @!P6 FMUL R52, R52, R52 ;  /* 0x000000343434e220 */ /* 0x002fe20000400000 */
[----:B------:R-:W-:-:S03]  /*4610*/  FADD R47, R47, 1 ;  /* 0x3f8000002f2f7421 */ /* 0x000fc60000000000 */
[----:B------:R-:W-:Y:S01]  /*4620*/  FADD R24, R52, 1 ;  /* 0x3f80000034187421 */ /* 0x000fe20000000000 */
[----:B------:R-:W-:-:S04]  /*4630*/  @!P4 FMUL R44, R44, R44 ;  /* 0x0000002c2c2cc220 */ /* 0x000fc80000400000 */
[----:B------:R-:W-:Y:S02]  /*4640*/  FSETP.GT.AND P4, PT, R24, 8.50705917302346158658e+37, PT ;  /* 0x7e8000001800780b */ /* 0x000fe40003f84000 */
[----:B------:R-:W-:Y:S02]  /*4650*/  CS2R R28, SRZ ;  /* 0x00000000001c7805 */ /* 0x000fe4000001ff00 */
[----:B------:R-:W-:Y:S01]  /*4660*/  CS2R R30, SRZ ;  /* 0x00000000001e7805 */ /* 0x000fe2000001ff00 */
[----:B------:R-:W-:Y:S01]  /*4670*/  FADD R46, R44, 1 ;  /* 0x3f8000002c2e7421 */ /* 0x000fe20000000000 */
[----:B------:R-:W-:Y:S01]  /*4680*/  FSETP.GT.AND P6, PT, R47, 8.50705917302346158658e+37, PT ;  /* 0x7e8000002f00780b */ /* 0x000fe20003fc4000 */
[----:B------:R-:W-:Y:S01]  /*4690*/  @P5 FMUL R45, R45, 0.25 ;  /* 0x3e8000002d2d5820 */ /* 0x000fe20000400000 */
[----:B------:R-:W-:Y:S02]  /*46a0*/  FSEL R44, R64, 1, P5 ;  /* 0x3f800000402c7808 */ /* 0x000fe40002800000 */
[----:B------:R-:W-:Y:S01]  /*46b0*/  FSETP.GT.AND P5, PT, R46, 8.50705917302346158658e+37, PT ;  /* 0x7e8000002e00780b */ /* 0x000fe20003fa4000 */
[----:B------:R-:W5:Y:S02]  /*46c0*/  @P1 LDG.E.128 R28, desc[UR6][R92.64] ;  /* 0x000000065c1c1981 */ /* 0x000f64000c1e1d00 */
[----:B------:R-:W0:Y:S01]  /*46d0*/  MUFU.RCP R45, R45 ;  /* 0x0000002d002d7308 */ /* 0x000e220000001000 */
[----:B------:R-:W-:-:S05]  /*46e0*/  @P4 FMUL R24, R24, 0.25 ;  /* 0x3e80000018184820 */ /* 0x000fca0000400000 */
[----:B------:R-:W-:Y:S02]  /*46f0*/  @P6 FMUL R47, R47, 0.25 ;  /* 0x3e8000002f2f6820 */ /* 0x000fe40000400000 */
[----:B------:R-:W1:Y:S02]  /*4700*/  MUFU.RCP R24, R24 ;  /* 0x0000001800187308 */ /* 0x000e640000001000 */
[----:B------:R-:W-:-:S06]  /*4710*/  @P5 FMUL R46, R46, 0.25 ;  /* 0x3e8000002e2e5820 */ /* 0x000fcc0000400000 */
[----:B------:R-:W1:Y:S01]  /*4720*/  MUFU.RCP R47, R47 ;  /* 0x0000002f002f7308 */ /* 0x000e620000001000 */
[----:B0-----:R-:W-:-:S04]  /*4730*/  FMUL R44, R45, R44 ;  /* 0x0000002c2d2c7220 */ /* 0x001fc80000400000 */
[----:B------:R-:W-:-:S03]  /*4740*/  FMUL R52, R44, R25 ;  /* 0x000000192c347220 */ /* 0x000fc60000400000 */
[----:B------:R-:W0:Y:S01]  /*4750*/  MUFU.RCP R46, R46 ;  /* 0x0000002e002e7308 */ /* 0x000e220000001000 */
[C---:B------:R-:W-:Y:S02]  /*4760*/  FSEL R25, R64.reuse, 1, P4 ;  /* 0x3f80000040197808 */ /* 0x040fe40002000000 */
[----:B------:R-:W-:-:S03]  /*4770*/  FSEL R44, R64, 1, P6 ;  /* 0x3f800000402c7808 */ /* 0x000fc60003000000 */
[----:B-1----:R-:W-:Y:S01]  /*4780*/  FMUL R68, R24, R25 ;  /* 0x0000001918447220 */ /* 0x002fe20000400000 */
[----:B------:R-:W-:Y:S01]  /*4790*/  FSEL R25, R64, 1, P5 ;  /* 0x3f80000040197808 */ /* 0x000fe20002800000 */
[----:B------:R-:W-:Y:S01]  /*47a0*/  FMUL R73, R47, R44 ;  /* 0x0000002c2f497220 */ /* 0x000fe20000400000 */
[----:B------:R-:W-:Y:S01]  /*47b0*/  IADD3 R44, P4, R65, UR8, RZ ;  /* 0x00000008412c7c10 */ /* 0x000fe2000ff9e0ff */
[----:B------:R-:W-:Y:S02]  /*47c0*/  FMUL R68, R68, R27 ;  /* 0x0000001b44447220 */ /* 0x000fe40000400000 */
[----:B------:R-:W-:Y:S01]  /*47d0*/  FMUL R73, R73, R26 ;  /* 0x0000001a49497220 */ /* 0x000fe20000400000 */
[----:B------:R-:W-:Y:S01]  /*47e0*/  CS2R R26, SRZ ;  /* 0x00000000001a7805 */ /* 0x000fe2000001ff00 */
[----:B0-----:R-:W-:Y:S01]  /*47f0*/  FMUL R91, R46, R25 ;  /* 0x000000192e5b7220 */ /* 0x001fe20000400000 */
[----:B------:R-:W-:Y:S02]  /*4800*/  CS2R R24, SRZ ;  /* 0x0000000000187805 */ /* 0x000fe4000001ff00 */
[----:B------:R-:W-:-:S05]  /*4810*/  IADD3.X R45, R67, UR9, RZ, P4, !PT ;  /* 0x00000009432d7c10 */ /* 0x000fca000a7fe4ff */
[----:B------:R0:W4:Y:S01]  /*4820*/  @P2 LDG.E.128 R24, desc[UR6][R44.64] ;  /* 0x000000062c182981 */ /* 0x000122000c1e1d00 */
[----:B------:R-:W-:-:S04]  /*4830*/  FADD R53, RZ, -R53 ;  /* 0x80000035ff357221 */ /* 0x000fc80000000000 */
[----:B------:R-:W-:Y:S01]  /*4840*/  FMUL R53, R53, 1.4426950216293334961 ;  /* 0x3fb8aa3b35357820 */ /* 0x000fe20000400000 */
[----:B------:R-:W-:-:S04]  /*4850*/  FADD R54, RZ, -R54 ;  /* 0x80000036ff367221 */ /* 0x000fc80000000000 */
[----:B------:R-:W-:Y:S01]  /*4860*/  FSETP.GEU.AND P4, PT, R53, -126, PT ;  /* 0xc2fc00003500780b */ /* 0x000fe20003f8e000 */
[----:B------:R-:W-:Y:S01]  /*4870*/  FMUL R54, R54, 1.4426950216293334961 ;  /* 0x3fb8aa3b36367820 */ /* 0x000fe20000400000 */
[----:B------:R-:W-:-:S04]  /*4880*/  FADD R55, RZ, -R55 ;  /* 0x80000037ff377221 */ /* 0x000fc80000000000 */
[----:B------:R-:W-:Y:S01]  /*4890*/  FMUL R55, R55, 1.4426950216293334961 ;  /* 0x3fb8aa3b37377820 */ /* 0x000fe20000400000 */
[----:B------:R-:W-:-:S04]  /*48a0*/  FSETP.GEU.AND P5, PT, R54, -126, PT ;  /* 0xc2fc00003600780b */ /* 0x000fc80003fae000 */
[----:B------:R-:W-:Y:S02]  /*48b0*/  FSETP.GEU.AND P6, PT, R55, -126, PT ;  /* 0xc2fc00003700780b */ /* 0x000fe40003fce000 */
[----:B------:R-:W-:-:S04]  /*48c0*/  @!P4 FMUL R53, R53, 0.5 ;  /* 0x3f0000003535c820 */ /* 0x000fc80000400000 */
[----:B------:R-:W1:Y:S03]  /*48d0*/  MUFU.EX2 R46, R53 ;  /* 0x00000035002e7308 */ /* 0x000e660000000800 */
[----:B------:R-:W-:-:S04]  /*48e0*/  @!P5 FMUL R54, R54, 0.5 ;  /* 0x3f0000003636d820 */ /* 0x000fc80000400000 */
[----:B------:R-:W-:-:S04]  /*48f0*/  @!P6 FMUL R55, R55, 0.5 ;  /* 0x3f0000003737e820 */ /* 0x000fc80000400000 */
[----:B0-----:R-:W0:Y:S01]  /*4900*/  MUFU.EX2 R44, R55 ;  /* 0x00000037002c7308 */ /* 0x001e220000000800 */
[----:B-1----:R-:W-:-:S04]  /*4910*/  @!P4 FMUL R46, R46, R46 ;  /* 0x0000002e2e2ec220 */ /* 0x002fc80000400000 */
[----:B------:R-:W-:Y:S01]  /*4920*/  FADD R53, R46, 1 ;  /* 0x3f8000002e357421 */ /* 0x000fe20000000000 */
[----:B0-----:R-:W-:Y:S01]  /*4930*/  @!P6 FMUL R44, R44, R44 ;  /* 0x0000002c2c2ce220 */ /* 0x001fe20000400000 */
[----:B---3--:R-:W-:-:S04]  /*4940*/  FADD R32, RZ, -R32 ;  /* 0x80000020ff207221 */ /* 0x008fc80000000000 */
[----:B------:R-:W-:Y:S02]  /*4950*/  FMUL R45, R32, 1.4426950216293334961 ;  /* 0x3fb8aa3b202d7820 */ /* 0x000fe40000400000 */
[----:B------:R-:W0:Y:S01]  /*4960*/  MUFU.EX2 R32, R54 ;  /* 0x0000003600207308 */ /* 0x000e220000000800 */
[----:B------:R-:W-:Y:S02]  /*4970*/  FADD R33, RZ, -R33 ;  /* 0x80000021ff217221 */ /* 0x000fe40000000000 */
[----:B------:R-:W-:Y:S02]  /*4980*/  FSETP.GEU.AND P4, PT, R45, -126, PT ;  /* 0xc2fc00002d00780b */ /* 0x000fe40003f8e000 */
[----:B------:R-:W-:Y:S01]  /*4990*/  FMUL R47, R33, 1.4426950216293334961 ;  /* 0x3fb8aa3b212f7820 */ /* 0x000fe20000400000 */
[----:B------:R-:W-:Y:S01]  /*49a0*/  FSETP.GT.AND P6, PT, R53, 8.50705917302346158658e+37, PT ;  /* 0x7e8000003500780b */ /* 0x000fe20003fc4000 */
[----:B0-----:R-:W-:-:S03]  /*49b0*/  @!P5 FMUL R32, R32, R32 ;  /* 0x000000202020d220 */ /* 0x001fc60000400000 */
[----:B------:R-:W-:-:S06]  /*49c0*/  FSETP.GEU.AND P5, PT, R47, -126, PT ;  /* 0xc2fc00002f00780b */ /* 0x000fcc0003fae000 */
[----:B------:R-:W-:-:S04]  /*49d0*/  @!P4 FMUL R45, R45, 0.5 ;  /* 0x3f0000002d2dc820 */ /* 0x000fc80000400000 */
[----:B------:R-:W0:Y:S01]  /*49e0*/  MUFU.EX2 R33, R45 ;  /* 0x0000002d00217308 */ /* 0x000e220000000800 */
[----:B------:R-:W-:Y:S01]  /*49f0*/  FADD R44, R44, 1 ;  /* 0x3f8000002c2c7421 */ /* 0x000fe20000000000 */
[----:B------:R-:W-:Y:S01]  /*4a00*/  @P6 FMUL R53, R53, 0.25 ;  /* 0x3e80000035356820 */ /* 0x000fe20000400000 */
[----:B------:R-:W-:Y:S01]  /*4a10*/  FSEL R54, R64, 1, P6 ;  /* 0x3f80000040367808 */ /* 0x000fe20003000000 */
[----:B------:R-:W-:Y:S02]  /*4a20*/  @!P5 FMUL R47, R47, 0.5 ;  /* 0x3f0000002f2fd820 */ /* 0x000fe40000400000 */
[----:B------:R-:W-:Y:S02]  /*4a30*/  FSETP.GT.AND P6, PT, R44, 8.50705917302346158658e+37, PT ;  /* 0x7e8000002c00780b */ /* 0x000fe40003fc4000 */
[----:B------:R1:W3:Y:S01]  /*4a40*/  MUFU.EX2 R46, R47 ;  /* 0x0000002f002e7308 */ /* 0x0002e20000000800 */
[----:B------:R-:W-:Y:S01]  /*4a50*/  FADD R32, R32, 1 ;  /* 0x3f80000020207421 */ /* 0x000fe20000000000 */
[----:B------:R-:W-:Y:S01]  /*4a60*/  FADD R34, RZ, -R34 ;  /* 0x80000022ff227221 */ /* 0x000fe20000000000 */
[----:B0-----:R-:W-:-:S03]  /*4a70*/  @!P4 FMUL R33, R33, R33 ;  /* 0x000000212121c220 */ /* 0x001fc60000400000 */
[----:B------:R-:W-:Y:S01]  /*4a80*/  FSETP.GT.AND P4, PT, R32, 8.50705917302346158658e+37, PT ;  /* 0x7e8000002000780b */ /* 0x000fe20003f84000 */
[----:B------:R-:W-:Y:S01]  /*4a90*/  FADD R33, R33, 1 ;  /* 0x3f80000021217421 */ /* 0x000fe20000000000 */
[----:B------:R-:W-:Y:S01]  /*4aa0*/  FMUL R34, R34, 1.4426950216293334961 ;  /* 0x3fb8aa3b22227820 */ /* 0x000fe20000400000 */
[----:B------:R-:W0:Y:S02]  /*4ab0*/  MUFU.RCP R53, R53 ;  /* 0x0000003500357308 */ /* 0x000e240000001000 */
[----:B------:R-:W-:Y:S01]  /*4ac0*/  @P6 FMUL R44, R44, 0.25 ;  /* 0x3e8000002c2c6820 */ /* 0x000fe20000400000 */
[----:B-1----:R-:W-:Y:S02]  /*4ad0*/  FSEL R47, R64, 1, P6 ;  /* 0x3f800000402f7808 */ /* 0x002fe40003000000 */
[----:B------:R-:W-:Y:S01]  /*4ae0*/  FSETP.GEU.AND P6, PT, R34, -126, PT ;  /* 0xc2fc00002200780b */ /* 0x000fe20003fce000 */
[----:B---3--:R-:W-:Y:S01]  /*4af0*/  @!P5 FMUL R46, R46, R46 ;  /* 0x0000002e2e2ed220 */ /* 0x008fe20000400000 */
[----:B------:R-:W-:-:S03]  /*4b00*/  FSETP.GT.AND P5, PT, R33, 8.50705917302346158658e+37, PT ;  /* 0x7e8000002100780b */ /* 0x000fc60003fa4000 */
[----:B------:R-:W-:Y:S01]  /*4b10*/  @P4 FMUL R32, R32, 0.25 ;  /* 0x3e80000020204820 */ /* 0x000fe20000400000 */
[----:B------:R-:W-:Y:S01]  /*4b20*/  FADD R46, R46, 1 ;  /* 0x3f8000002e2e7421 */ /* 0x000fe20000000000 */
[----:B0-----:R-:W-:-:S04]  /*4b30*/  FMUL R54, R53, R54 ;  /* 0x0000003635367220 */ /* 0x001fc80000400000 */
[----:B------:R-:W0:Y:S02]  /*4b40*/  MUFU.RCP R32, R32 ;  /* 0x0000002000207308 */ /* 0x000e240000001000 */
[----:B------:R-:W-:Y:S02]  /*4b50*/  @!P6 FMUL R34, R34, 0.5 ;  /* 0x3f0000002222e820 */ /* 0x000fe40000400000 */
[----:B------:R-:W-:Y:S01]  /*4b60*/  @P5 FMUL R33, R33, 0.25 ;  /* 0x3e80000021215820 */ /* 0x000fe20000400000 */
[----:B------:R-:W-:-:S03]  /*4b70*/  FMUL R54, R54, R49 ;  /* 0x0000003136367220 */ /* 0x000fc60000400000 */
[----:B------:R-:W1:Y:S01]  /*4b80*/  MUFU.EX2 R49, R34 ;  /* 0x0000002200317308 */ /* 0x000e620000000800 */
[----:B------:R-:W-:Y:S02]  /*4b90*/  FSEL R45, R64, 1, P4 ;  /* 0x3f800000402d7808 */ /* 0x000fe40002000000 */
[----:B------:R-:W-:-:S05]  /*4ba0*/  FSETP.GT.AND P4, PT, R46, 8.50705917302346158658e+37, PT ;  /* 0x7e8000002e00780b */ /* 0x000fca0003f84000 */
[----:B------:R-:W3:Y:S01]  /*4bb0*/  MUFU.RCP R33, R33 ;  /* 0x0000002100217308 */ /* 0x000ee20000001000 */
[----:B0-----:R-:W-:Y:S01]  /*4bc0*/  FMUL R55, R32, R45 ;  /* 0x0000002d20377220 */ /* 0x001fe20000400000 */
[C---:B------:R-:W-:Y:S01]  /*4bd0*/  FSEL R32, R64.reuse, 1, P5 ;  /* 0x3f80000040207808 */ /* 0x040fe20002800000 */
[----:B------:R-:W-:Y:S01]  /*4be0*/  FMUL R48, R91, R48 ;  /* 0x000000305b307220 */ /* 0x000fe20000400000 */
[----:B------:R-:W-:Y:S01]  /*4bf0*/  FSEL R45, R64, 1, P4 ;  /* 0x3f800000402d7808 */ /* 0x000fe20002000000 */
[----:B-1----:R-:W-:-:S03]  /*4c00*/  @!P6 FMUL R49, R49, R49 ;  /* 0x000000313131e220 */ /* 0x002fc60000400000 */
[----:B------:R-:W-:Y:S01]  /*4c10*/  @P4 FMUL R46, R46, 0.25 ;  /* 0x3e8000002e2e4820 */ /* 0x000fe20000400000 */
[----:B------:R-:W-:Y:S01]  /*4c20*/  FADD R35, RZ, -R35 ;  /* 0x80000023ff237221 */ /* 0x000fe20000000000 */
[----:B---3--:R-:W-:Y:S01]  /*4c30*/  FMUL R91, R33, R32 ;  /* 0x00000020215b7220 */ /* 0x008fe20000400000 */
[----:B------:R-:W-:Y:S01]  /*4c40*/  IADD3 R32, P4, R65, UR4, RZ ;  /* 0x0000000441207c10 */ /* 0x000fe2000ff9e0ff */
[----:B------:R-:W-:Y:S01]  /*4c50*/  FADD R65, R49, 1 ;  /* 0x3f80000031417421 */ /* 0x000fe20000000000 */
[----:B------:R-:W0:Y:S01]  /*4c60*/  MUFU.RCP R44, R44 ;  /* 0x0000002c002c7308 */ /* 0x000e220000001000 */
[----:B------:R-:W-:Y:S01]  /*4c70*/  FMUL R53, R35, 1.4426950216293334961 ;  /* 0x3fb8aa3b23357820 */ /* 0x000fe20000400000 */
[----:B------:R-:W-:Y:S02]  /*4c80*/  IADD3.X R33, R67, UR5, RZ, P4, !PT ;  /* 0x0000000543217c10 */ /* 0x000fe4000a7fe4ff */
[----:B------:R-:W-:-:S04]  /*4c90*/  FSETP.GT.AND P4, PT, R65, 8.50705917302346158658e+37, PT ;  /* 0x7e8000004100780b */ /* 0x000fc80003f84000 */
[----:B------:R-:W1:Y:S01]  /*4ca0*/  MUFU.RCP R46, R46 ;  /* 0x0000002e002e7308 */ /* 0x000e620000001000 */
[----:B------:R-:W-:Y:S01]  /*4cb0*/  FSETP.GEU.AND P5, PT, R53, -126, PT ;  /* 0xc2fc00003500780b */ /* 0x000fe20003fae000 */
[----:B0-----:R-:W-:-:S07]  /*4cc0*/  FMUL R92, R44, R47 ;  /* 0x0000002f2c5c7220 */ /* 0x001fce0000400000 */
[----:B------:R-:W-:Y:S01]  /*4cd0*/  @P4 FMUL R65, R65, 0.25 ;  /* 0x3e80000041414820 */ /* 0x000fe20000400000 */
[----:B-1----:R-:W-:Y:S01]  /*4ce0*/  FMUL R94, R46, R45 ;  /* 0x0000002d2e5e7220 */ /* 0x002fe20000400000 */
[----:B------:R-:W-:Y:S02]  /*4cf0*/  CS2R R44, SRZ ;  /* 0x00000000002c7805 */ /* 0x000fe4000001ff00 */
[----:B------:R-:W-:Y:S01]  /*4d00*/  CS2R R46, SRZ ;  /* 0x00000000002e7805 */ /* 0x000fe2000001ff00 */
[----:B------:R-:W-:Y:S01]  /*4d10*/  @!P5 FMUL R53, R53, 0.5 ;  /* 0x3f0000003535d820 */ /* 0x000fe20000400000 */
[----:B------:R-:W0:Y:S01]  /*4d20*/  MUFU.RCP R65, R65 ;  /* 0x0000004100417308 */ /* 0x000e220000001000 */
[----:B------:R-:W-:-:S03]  /*4d30*/  FMUL R50, R55, R50 ;  /* 0x0000003237327220 */ /* 0x000fc60000400000 */
[----:B------:R1:W3:Y:S04]  /*4d40*/  @P2 LDG.E.128 R44, desc[UR6][R32.64] ;  /* 0x00000006202c2981 */ /* 0x0002e8000c1e1d00 */
[----:B------:R-:W0:Y:S01]  /*4d50*/  MUFU.EX2 R55, R53 ;  /* 0x0000003500377308 */ /* 0x000e220000000800 */
[----:B--2---:R-:W-:Y:S01]  /*4d60*/  FMUL R49, R91, R36 ;  /* 0x000000245b317220 */ /* 0x004fe20000400000 */
[----:B-1----:R-:W-:Y:S02]  /*4d70*/  FSEL R32, R64, 1, P4 ;  /* 0x3f80000040207808 */ /* 0x002fe40002000000 */
[----:B------:R-:W-:-:S03]  /*4d80*/  IADD3 R36, P4, R6, UR8, RZ ;  /* 0x0000000806247c10 */ /* 0x000fc6000ff9e0ff */
[----:B0-----:R-:W-:Y:S01]  /*4d90*/  FMUL R67, R65, R32 ;  /* 0x0000002041437220 */ /* 0x001fe20000400000 */
[----:B------:R-:W-:Y:S01]  /*4da0*/  FMUL R92, R92, R51 ;  /* 0x000000335c5c7220 */ /* 0x000fe20000400000 */
[----:B------:R-:W-:Y:S01]  /*4db0*/  FMUL R51, R94, R37 ;  /* 0x000000255e337220 */ /* 0x000fe20000400000 */
[----:B------:R-:W-:Y:S01]  /*4dc0*/  @!P5 FMUL R55, R55, R55 ;  /* 0x000000373737d220 */ /* 0x000fe20000400000 */
[----:B------:R-:W-:-:S03]  /*4dd0*/  IADD3.X R37, R13, UR9, RZ, P4, !PT ;  /* 0x000000090d257c10 */ /* 0x000fc6000a7fe4ff */
[----:B------:R-:W-:Y:S01]  /*4de0*/  FADD R55, R55, 1 ;  /* 0x3f80000037377421 */ /* 0x000fe20000000000 */
[----:B------:R-:W-:Y:S02]  /*4df0*/  CS2R R32, SRZ ;  /* 0x0000000000207805 */ /* 0x000fe4000001ff00 */
[----:B------:R-:W-:Y:S02]  /*4e00*/  CS2R R34, SRZ ;  /* 0x0000000000227805 */ /* 0x000fe4000001ff00 */
[----:B------:R-:W-:-:S04]  /*4e10*/  FSETP.GT.AND P6, PT, R55, 8.50705917302346158658e+37, PT ;  /* 0x7e8000003700780b */ /* 0x000fc80003fc4000 */
[----:B------:R0:W2:Y:S01]  /*4e20*/  @P3 LDG.E.128 R32, desc[UR6][R36.64] ;  /* 0x0000000624203981 */ /* 0x0000a2000c1e1d00 */
[----:B-----5:R-:W-:Y:S01]  /*4e30*/  FADD R28, RZ, -R28 ;  /* 0x8000001cff1c7221 */ /* 0x020fe20000000000 */
[----:B------:R-:W-:-:S03]  /*4e40*/  FADD R29, RZ, -R29 ;  /* 0x8000001dff1d7221 */ /* 0x000fc60000000000 */
[----:B------:R-:W-:Y:S01]  /*4e50*/  FMUL R65, R28, 1.4426950216293334961 ;  /* 0x3fb8aa3b1c417820 */ /* 0x000fe20000400000 */
[----:B------:R-:W-:-:S04]  /*4e60*/  FMUL R91, R29, 1.4426950216293334961 ;  /* 0x3fb8aa3b1d5b7820 */ /* 0x000fc80000400000 */
[----:B------:R-:W-:Y:S02]  /*4e70*/  FSETP.GEU.AND P4, PT, R65, -126, PT ;  /* 0xc2fc00004100780b */ /* 0x000fe40003f8e000 */
[----:B------:R-:W-:Y:S01]  /*4e80*/  FSETP.GEU.AND P5, PT, R91, -126, PT ;  /* 0xc2fc00005b00780b */ /* 0x000fe20003fae000 */
[----:B------:R-:W-:-:S04]  /*4e90*/  FADD R30, RZ, -R30 ;  /* 0x8000001eff1e7221 */ /* 0x000fc80000000000 */
[----:B0-----:R-:W-:-:S06]  /*4ea0*/  FMUL R36, R30, 1.4426950216293334961 ;  /* 0x3fb8aa3b1e247820 */ /* 0x001fcc0000400000 */
[----:B------:R-:W-:Y:S01]  /*4eb0*/  @!P4 FMUL R65, R65, 0.5 ;  /* 0x3f0000004141c820 */ /* 0x000fe20000400000 */
[----:B------:R-:W-:Y:S01]  /*4ec0*/  @P6 FMUL R55, R55, 0.25 ;  /* 0x3e80000037376820 */ /* 0x000fe20000400000 */
[----:B------:R-:W-:Y:S02]  /*4ed0*/  FSEL R28, R64, 1, P6 ;  /* 0x3f800000401c7808 */ /* 0x000fe40003000000 */
[----:B------:R-:W0:Y:S01]  /*4ee0*/  MUFU.EX2 R29, R65 ;  /* 0x00000041001d7308 */ /* 0x000e220000000800 */
[----:B------:R-:W-:Y:S01]  /*4ef0*/  FSETP.GEU.AND P6, PT, R36, -126, PT ;  /* 0xc2fc00002400780b */ /* 0x000fe20003fce000 */
[----:B------:R-:W-:Y:S01]  /*4f00*/  @!P5 FMUL R91, R91, 0.5 ;  /* 0x3f0000005b5bd820 */ /* 0x000fe20000400000 */
[----:B------:R-:W-:-:S05]  /*4f10*/  FADD R31, RZ, -R31 ;  /* 0x8000001fff1f7221 */ /* 0x000fca0000000000 */
[----:B------:R-:W1:Y:S01]  /*4f20*/  MUFU.EX2 R30, R91 ;  /* 0x0000005b001e7308 */ /* 0x000e620000000800 */
[----:B------:R-:W-:Y:S01]  /*4f30*/  FMUL R37, R31, 1.4426950216293334961 ;  /* 0x3fb8aa3b1f257820 */ /* 0x000fe20000400000 */
[----:B------:R-:W-:-:S04]  /*4f40*/  FMUL R53, R67, R38 ;  /* 0x0000002643357220 */ /* 0x000fc80000400000 */
[----:B------:R-:W-:Y:S01]  /*4f50*/  @!P6 FMUL R36, R36, 0.5 ;  /* 0x3f0000002424e820 */ /* 0x000fe20000400000 */
[----:B0-----:R-:W-:Y:S01]  /*4f60*/  @!P4 FMUL R29, R29, R29 ;  /* 0x0000001d1d1dc220 */ /* 0x001fe20000400000 */
[----:B------:R-:W-:Y:S01]  /*4f70*/  FSETP.GEU.AND P4, PT, R37, -126, PT ;  /* 0xc2fc00002500780b */ /* 0x000fe20003f8e000 */
[----:B----4-:R-:W-:Y:S01]  /*4f80*/  FADD R24, RZ, -R24 ;  /* 0x80000018ff187221 */ /* 0x010fe20000000000 */
[----:B------:R-:W0:Y:S03]  /*4f90*/  MUFU.EX2 R31, R36 ;  /* 0x00000024001f7308 */ /* 0x000e260000000800 */
[----:B------:R-:W-:Y:S01]  /*4fa0*/  FMUL R38, R24, 1.4426950216293334961 ;  /* 0x3fb8aa3b18267820 */ /* 0x000fe20000400000 */
[----:B-1----:R-:W-:-:S04]  /*4fb0*/  @!P5 FMUL R30, R30, R30 ;  /* 0x0000001e1e1ed220 */ /* 0x002fc80000400000 */
[----:B------:R-:W-:-:S03]  /*4fc0*/  FSETP.GEU.AND P5, PT, R38, -126, PT ;  /* 0xc2fc00002600780b */ /* 0x000fc60003fae000 */
[----:B------:R-:W-:Y:S01]  /*4fd0*/  @!P4 FMUL R37, R37, 0.5 ;  /* 0x3f0000002525c820 */ /* 0x000fe20000400000 */
[----:B------:R-:W-:-:S03]  /*4fe0*/  FADD R65, R29, 1 ;  /* 0x3f8000001d417421 */ /* 0x000fc60000000000 */
[----:B------:R-:W1:Y:S01]  /*4ff0*/  MUFU.EX2 R24, R37 ;  /* 0x0000002500187308 */ /* 0x000e620000000800 */
[----:B0-----:R-:W-:Y:S01]  /*5000*/  @!P6 FMUL R31, R31, R31 ;  /* 0x0000001f1f1fe220 */ /* 0x001fe20000400000 */
[----:B------:R-:W-:-:S04]  /*5010*/  FSETP.GT.AND P6, PT, R65, 8.50705917302346158658e+37, PT ;  /* 0x7e8000004100780b */ /* 0x000fc80003fc4000 */
[----:B------:R-:W-:-:S04]  /*5020*/  @!P5 FMUL R38, R38, 0.5 ;  /* 0x3f0000002626d820 */ /* 0x000fc80000400000 */
[----:B------:R-:W0:Y:S01]  /*5030*/  MUFU.EX2 R29, R38 ;  /* 0x00000026001d7308 */ /* 0x000e220000000800 */
[----:B------:R-:W-:Y:S01]  /*5040*/  FADD R30, R30, 1 ;  /* 0x3f8000001e1e7421 */ /* 0x000fe20000000000 */
[----:B------:R-:W-:Y:S01]  /*5050*/  FSEL R94, R64, 1, P6 ;  /* 0x3f800000405e7808 */ /* 0x000fe20003000000 */
[----:B-1----:R-:W-:Y:S02]  /*5060*/  @!P4 FMUL R24, R24, R24 ;  /* 0x000000181818c220 */ /* 0x002fe40000400000 */
[----:B------:R-:W-:Y:S01]  /*5070*/  @P6 FMUL R65, R65, 0.25 ;  /* 0x3e80000041416820 */ /* 0x000fe20000400000 */
[----:B------:R-:W-:Y:S01]  /*5080*/  FSETP.GT.AND P6, PT, R30, 8.50705917302346158658e+37, PT ;  /* 0x7e8000001e00780b */ /* 0x000fe20003fc4000 */
[----:B------:R-:W-:Y:S01]  /*5090*/  FADD R31, R31, 1 ;  /* 0x3f8000001f1f7421 */ /* 0x000fe20000000000 */
[----:B------:R-:W-:-:S04]  /*50a0*/  FADD R24, R24, 1 ;  /* 0x3f80000018187421 */ /* 0x000fc80000000000 */
[----:B------:R-:W-:Y:S01]  /*50b0*/  FSETP.GT.AND P4, PT, R31, 8.50705917302346158658e+37, PT ;  /* 0x7e8000001f00780b */ /* 0x000fe20003f84000 */
[----:B0-----:R-:W-:Y:S01]  /*50c0*/  @!P5 FMUL R29, R29, R29 ;  /* 0x0000001d1d1dd220 */ /* 0x001fe20000400000 */
[----:B------:R-:W-:-:S03]  /*50d0*/  FSETP.GT.AND P5, PT, R24, 8.50705917302346158658e+37, PT ;  /* 0x7e8000001800780b */ /* 0x000fc60003fa4000 */
[----:B------:R-:W-:Y:S02]  /*50e0*/  FADD R36, R29, 1 ;  /* 0x3f8000001d247421 */ /* 0x000fe40000000000 */
[----:B------:R-:W-:Y:S01]  /*50f0*/  @P6 FMUL R30, R30, 0.25 ;  /* 0x3e8000001e1e6820 */ /* 0x000fe20000400000 */
[----:B------:R-:W-:Y:S01]  /*5100*/  FSEL R29, R64, 1, P6 ;  /* 0x3f800000401d7808 */ /* 0x000fe20003000000 */
[----:B------:R-:W0:Y:S01]  /*5110*/  MUFU.RCP R55, R55 ;  /* 0x0000003700377308 */ /* 0x000e220000001000 */
[----:B------:R-:W-:-:S03]  /*5120*/  FSETP.GT.AND P6, PT, R36, 8.50705917302346158658e+37, PT ;  /* 0x7e8000002400780b */ /* 0x000fc60003fc4000 */
[----:B------:R-:W-:Y:S02]  /*5130*/  @P4 FMUL R31, R31, 0.25 ;  /* 0x3e8000001f1f4820 */ /* 0x000fe40000400000 */
[----:B------:R-:W-:Y:S02]  /*5140*/  @P5 FMUL R24, R24, 0.25 ;  /* 0x3e80000018185820 */ /* 0x000fe40000400000 */
[----:B------:R-:W1:Y:S06]  /*5150*/  MUFU.RCP R30, R30 ;  /* 0x0000001e001e7308 */ /* 0x000e6c0000001000 */
[----:B------:R-:W-:-:S02]  /*5160*/  @P6 FMUL R36, R36, 0.25 ;  /* 0x3e80000024246820 */ /* 0x000fc40000400000 */
[----:B------:R-:W4:Y:S01]  /*5170*/  MUFU.RCP R65, R65 ;  /* 0x0000004100417308 */ /* 0x000f220000001000 */
[----:B0-----:R-:W-:-:S07]  /*5180*/  FMUL R28, R55, R28 ;  /* 0x0000001c371c7220 */ /* 0x001fce0000400000 */
[----:B------:R-:W0:Y:S08]  /*5190*/  MUFU.RCP R31, R31 ;  /* 0x0000001f001f7308 */ /* 0x000e300000001000 */
[----:B------:R-:W5:Y:S01]  /*51a0*/  MUFU.RCP R24, R24 ;  /* 0x0000001800187308 */ /* 0x000f620000001000 */
[----:B------:R-:W-:Y:S01]  /*51b0*/  FMUL R55, R28, R39 ;  /* 0x000000271c377220 */ /* 0x000fe20000400000 */
[----:B-1----:R-:W-:Y:S01]  /*51c0*/  FMUL R67, R30, R29 ;  /* 0x0000001d1e437220 */ /* 0x002fe20000400000 */
[----:B------:R-:W-:-:S02]  /*51d0*/  FSEL R28, R64, 1, P4 ;  /* 0x3f800000401c7808 */ /* 0x000fc40002000000 */
[----:B------:R-:W-:-:S03]  /*51e0*/  FSEL R29, R64, 1, P5 ;  /* 0x3f800000401d7808 */ /* 0x000fc60002800000 */
[----:B------:R-:W1:Y:S01]  /*51f0*/  MUFU.RCP R36, R36 ;  /* 0x0000002400247308 */ /* 0x000e620000001000 */
[----:B------:R-:W-:Y:S01]  /*5200*/  IADD3 R38, P4, R6, UR4, RZ ;  /* 0x0000000406267c10 */ /* 0x000fe2000ff9e0ff */
[----:B----4-:R-:W-:Y:S01]  /*5210*/  FMUL R65, R65, R94 ;  /* 0x0000005e41417220 */ /* 0x010fe20000400000 */
[----:B0-----:R-:W-:Y:S01]  /*5220*/  FMUL R96, R31, R28 ;  /* 0x0000001c1f607220 */ /* 0x001fe20000400000 */
[----:B------:R-:W-:Y:S02]  /*5230*/  CS2R R30, SRZ ;  /* 0x00000000001e7805 */ /* 0x000fe4000001ff00 */
[----:B------:R-:W-:Y:S01]  /*5240*/  IADD3.X R39, R13, UR5, RZ, P4, !PT ;  /* 0x000000050d277c10 */ /* 0x000fe2000a7fe4ff */
[----:B-----5:R-:W-:Y:S01]  /*5250*/  FMUL R91, R24, R29 ;  /* 0x0000001d185b7220 */ /* 0x020fe20000400000 */
[----:B------:R-:W-:Y:S02]  /*5260*/  CS2R R28, SRZ ;  /* 0x00000000001c7805 */ /* 0x000fe4000001ff00 */
[----:B------:R-:W-:Y:S01]  /*5270*/  FSEL R13, R64, 1, P6 ;  /* 0x3f800000400d7808 */ /* 0x000fe20003000000 */
[----:B------:R-:W-:Y:S01]  /*5280*/  FFMA R65, R65, R40, -R70 ;  /* 0x0000002841417223 */ /* 0x000fe20000000846 */
[----:B------:R-:W-:Y:S01]  /*5290*/  IADD3 R40, P4, R7, UR8, RZ ;  /* 0x0000000807287c10 */ /* 0x000fe2000ff9e0ff */
[----:B------:R-:W-:Y:S01]  /*52a0*/  FFMA R67, R67, R41, -R72 ;  /* 0x0000002943437223 */ /* 0x000fe20000000848 */
[----:B------:R0:W4:Y:S01]  /*52b0*/  @P3 LDG.E.128 R28, desc[UR6][R38.64] ;  /* 0x00000006261c3981 */ /* 0x000122000c1e1d00 */
[----:B-1----:R-:W-:Y:S01]  /*52c0*/  FMUL R94, R36, R13 ;  /* 0x0000000d245e7220 */ /* 0x002fe20000400000 */
[----:B------:R-:W-:-:S02]  /*52d0*/  CS2R R36, SRZ ;  /* 0x0000000000247805 */ /* 0x000fc4000001ff00 */
[----:B------:R-:W-:Y:S02]  /*52e0*/  IADD3.X R41, R10, UR9, RZ, P4, !PT ;  /* 0x000000090a297c10 */ /* 0x000fe4000a7fe4ff */
[----:B0-----:R-:W-:-:S06]  /*52f0*/  CS2R R38, SRZ ;  /* 0x0000000000267805 */ /* 0x001fcc000001ff00 */
[----:B------:R0:W5:Y:S01]  /*5300*/  @P0 LDG.E.128 R36, desc[UR6][R40.64] ;  /* 0x0000000628240981 */ /* 0x000162000c1e1d00 */
[----:B------:R-:W-:-:S04]  /*5310*/  FADD R25, RZ, -R25 ;  /* 0x80000019ff197221 */ /* 0x000fc80000000000 */
[----:B------:R-:W-:-:S05]  /*5320*/  FMUL R25, R25, 1.4426950216293334961 ;  /* 0x3fb8aa3b19197820 */ /* 0x000fca0000400000 */
[----:B------:R-:W-:Y:S01]  /*5330*/  FSETP.GEU.AND P5, PT, R25, -126, PT ;  /* 0xc2fc00001900780b */ /* 0x000fe20003fae000 */
[----:B------:R-:W-:-:S04]  /*5340*/  FADD R26, RZ, -R26 ;  /* 0x8000001aff1a7221 */ /* 0x000fc80000000000 */
[----:B------:R-:W-:-:S08]  /*5350*/  FMUL R26, R26, 1.4426950216293334961 ;  /* 0x3fb8aa3b1a1a7820 */ /* 0x000fd00000400000 */
[----:B------:R-:W-:-:S04]  /*5360*/  @!P5 FMUL R25, R25, 0.5 ;  /* 0x3f0000001919d820 */ /* 0x000fc80000400000 */
[----:B------:R-:W1:Y:S01]  /*5370*/  MUFU.EX2 R6, R25 ;  /* 0x0000001900067308 */ /* 0x000e620000000800 */
[----:B------:R-:W-:Y:S01]  /*5380*/  FSETP.GEU.AND P4, PT, R26, -126, PT ;  /* 0xc2fc00001a00780b */ /* 0x000fe20003f8e000 */
[----:B-1----:R-:W-:-:S12]  /*5390*/  @!P5 FMUL R6, R6, R6 ;  /* 0x000000060606d220 */ /* 0x002fd80000400000 */
[----:B------:R-:W-:Y:S01]  /*53a0*/  @!P4 FMUL R26, R26, 0.5 ;  /* 0x3f0000001a1ac820 */ /* 0x000fe20000400000 */
[----:B------:R-:W-:-:S03]  /*53b0*/  FADD R13, R6, 1 ;  /* 0x3f800000060d7421 */ /* 0x000fc60000000000 */
[----:B------:R-:W1:Y:S02]  /*53c0*/  MUFU.EX2 R6, R26 ;  /* 0x0000001a00067308 */ /* 0x000e640000000800 */
[----:B------:R-:W-:Y:S01]  /*53d0*/  FSETP.GT.AND P6, PT, R13, 8.50705917302346158658e+37, PT ;  /* 0x7e8000000d00780b */ /* 0x000fe20003fc4000 */
[----:B------:R-:W-:Y:S01]  /*53e0*/  FADD R59, RZ, -R59 ;  /* 0x8000003bff3b7221 */ /* 0x000fe20000000000 */
[----:B------:R-:W-:-:S03]  /*53f0*/  FADD R27, RZ, -R27 ;  /* 0x8000001bff1b7221 */ /* 0x000fc60000000000 */
[----:B------:R-:W-:Y:S01]  /*5400*/  FMUL R59, R59, 1.4426950216293334961 ;  /* 0x3fb8aa3b3b3b7820 */ /* 0x000fe20000400000 */
[----:B------:R-:W-:-:S07]  /*5410*/  FMUL R27, R27, 1.4426950216293334961 ;  /* 0x3fb8aa3b1b1b7820 */ /* 0x000fce0000400000 */
[----:B------:R-:W-:Y:S01]  /*5420*/  @P6 FMUL R13, R13, 0.25 ;  /* 0x3e8000000d0d6820 */ /* 0x000fe20000400000 */
[----:B-1----:R-:W-:Y:S01]  /*5430*/  @!P4 FMUL R6, R6, R6 ;  /* 0x000000060606c220 */ /* 0x002fe20000400000 */
[----:B------:R-:W-:Y:S02]  /*5440*/  FSETP.GEU.AND P4, PT, R59, -126, PT ;  /* 0xc2fc00003b00780b */ /* 0x000fe40003f8e000 */
[----:B------:R-:W-:Y:S02]  /*5450*/  FSETP.GEU.AND P5, PT, R27, -126, PT ;  /* 0xc2fc00001b00780b */ /* 0x000fe40003fae000 */
[----:B------:R-:W1:Y:S01]  /*5460*/  MUFU.RCP R13, R13 ;  /* 0x0000000d000d7308 */ /* 0x000e620000001000 */
[----:B0-----:R-:W-:Y:S01]  /*5470*/  FADD R41, R6, 1 ;  /* 0x3f80000006297421 */ /* 0x001fe20000000000 */
[----:B------:R-:W-:-:S04]  /*5480*/  FSEL R6, R64, 1, P6 ;  /* 0x3f80000040067808 */ /* 0x000fc80003000000 */
[----:B------:R-:W-:Y:S01]  /*5490*/  FSETP.GT.AND P6, PT, R41, 8.50705917302346158658e+37, PT ;  /* 0x7e8000002900780b */ /* 0x000fe20003fc4000 */
[----:B------:R-:W-:Y:S02]  /*54a0*/  FFMA R91, R91, R43, -R86 ;  /* 0x0000002b5b5b7223 */ /* 0x000fe40000000856 */
[----:B------:R-:W-:Y:S02]  /*54b0*/  @!P4 FMUL R59, R59, 0.5 ;  /* 0x3f0000003b3bc820 */ /* 0x000fe40000400000 */
[----:B------:R-:W-:Y:S01]  /*54c0*/  @!P5 FMUL R27, R27, 0.5 ;  /* 0x3f0000001b1bd820 */ /* 0x000fe20000400000 */
[----:B------:R-:W-:Y:S01]  /*54d0*/  FADD R58, RZ, -R58 ;  /* 0x8000003aff3a7221 */ /* 0x000fe20000000000 */
[----:B-1----:R-:W-:Y:S02]  /*54e0*/  FMUL R43, R13, R6 ;  /* 0x000000060d2b7220 */ /* 0x002fe40000400000 */
[----:B------:R-:W0:Y:S01]  /*54f0*/  MUFU.EX2 R26, R27 ;  /* 0x0000001b001a7308 */ /* 0x000e220000000800 */
[----:B------:R-:W-:-:S07]  /*5500*/  FMUL R58, R58, 1.4426950216293334961 ;  /* 0x3fb8aa3b3a3a7820 */ /* 0x000fce0000400000 */
[----:B------:R-:W1:Y:S01]  /*5510*/  MUFU.EX2 R6, R59 ;  /* 0x0000003b00067308 */ /* 0x000e620000000800 */
[----:B---3--:R-:W-:Y:S01]  /*5520*/  FFMA R94, R94, R44, -R69 ;  /* 0x0000002c5e5e7223 */ /* 0x008fe20000000845 */
[----:B------:R-:W-:Y:S01]  /*5530*/  @P6 FMUL R41, R41, 0.25 ;  /* 0x3e80000029296820 */ /* 0x000fe20000400000 */
[----:B------:R-:W-:Y:S01]  /*5540*/  FSEL R44, R64, 1, P6 ;  /* 0x3f800000402c7808 */ /* 0x000fe20003000000 */
[----:B------:R-:W-:Y:S01]  /*5550*/  FADD R56, RZ, -R56 ;  /* 0x80000038ff387221 */ /* 0x000fe20000000000 */
[----:B------:R-:W-:Y:S01]  /*5560*/  FADD R57, RZ, -R57 ;  /* 0x80000039ff397221 */ /* 0x000fe20000000000 */
[----:B------:R-:W-:Y:S02]  /*5570*/  FSETP.GEU.AND P6, PT, R58, -126, PT ;  /* 0xc2fc00003a00780b */ /* 0x000fe40003fce000 */
[----:B------:R-:W-:Y:S01]  /*5580*/  FMUL R56, R56, 1.4426950216293334961 ;  /* 0x3fb8aa3b38387820 */ /* 0x000fe20000400000 */
[----:B------:R-:W-:Y:S01]  /*5590*/  FMUL R24, R57, 1.4426950216293334961 ;  /* 0x3fb8aa3b39187820 */ /* 0x000fe20000400000 */
[----:B0-----:R-:W-:Y:S01]  /*55a0*/  @!P5 FMUL R26, R26, R26 ;  /* 0x0000001a1a1ad220 */ /* 0x001fe20000400000 */
[----:B-1----:R-:W-:-:S02]  /*55b0*/  @!P4 FMUL R6, R6, R6 ;  /* 0x000000060606c220 */ /* 0x002fc40000400000 */
[----:B------:R-:W-:Y:S02]  /*55c0*/  FSETP.GEU.AND P4, PT, R56, -126, PT ;  /* 0xc2fc00003800780b */ /* 0x000fe40003f8e000 */
[----:B------:R-:W-:-:S04]  /*55d0*/  FSETP.GEU.AND P5, PT, R24, -126, PT ;  /* 0xc2fc00001800780b */ /* 0x000fc80003fae000 */
[----:B------:R-:W-:-:S04]  /*55e0*/  @!P6 FMUL R58, R58, 0.5 ;  /* 0x3f0000003a3ae820 */ /* 0x000fc80000400000 */
[----:B------:R-:W0:Y:S01]  /*55f0*/  MUFU.EX2 R13, R58 ;  /* 0x0000003a000d7308 */ /* 0x000e220000000800 */
[----:B------:R-:W-:Y:S01]  /*5600*/  FFMA R96, R96, R42, -R71 ;  /* 0x0000002a60607223 */ /* 0x000fe20000000847 */
[----:B------:R-:W-:Y:S01]  /*5610*/  FADD R42, R26, 1 ;  /* 0x3f8000001a2a7421 */ /* 0x000fe20000000000 */
[----:B------:R-:W-:Y:S02]  /*5620*/  @!P4 FMUL R56, R56, 0.5 ;  /* 0x3f0000003838c820 */ /* 0x000fe40000400000 */
[----:B------:R-:W-:-:S03]  /*5630*/  @!P5 FMUL R24, R24, 0.5 ;  /* 0x3f0000001818d820 */ /* 0x000fc60000400000 */
[----:B------:R-:W1:Y:S08]  /*5640*/  MUFU.EX2 R26, R56 ;  /* 0x00000038001a7308 */ /* 0x000e700000000800 */
[----:B------:R-:W3:Y:S01]  /*5650*/  MUFU.EX2 R25, R24 ;  /* 0x0000001800197308 */ /* 0x000ee20000000800 */
[----:B0-----:R-:W-:Y:S01]  /*5660*/  @!P6 FMUL R13, R13, R13 ;  /* 0x0000000d0d0de220 */ /* 0x001fe20000400000 */
[----:B------:R-:W-:-:S03]  /*5670*/  FADD R6, R6, 1 ;  /* 0x3f80000006067421 */ /* 0x000fc60000000000 */
[----:B------:R-:W-:Y:S01]  /*5680*/  FADD R13, R13, 1 ;  /* 0x3f8000000d0d7421 */ /* 0x000fe20000000000 */
[----:B-1----:R-:W-:-:S04]  /*5690*/  @!P4 FMUL R26, R26, R26 ;  /* 0x0000001a1a1ac220 */ /* 0x002fc80000400000 */
[----:B------:R-:W-:Y:S01]  /*56a0*/  FSETP.GT.AND P4, PT, R13, 8.50705917302346158658e+37, PT ;  /* 0x7e8000000d00780b */ /* 0x000fe20003f84000 */
[----:B---3--:R-:W-:Y:S01]  /*56b0*/  @!P5 FMUL R25, R25, R25 ;  /* 0x000000191919d220 */ /* 0x008fe20000400000 */
[----:B------:R-:W-:Y:S02]  /*56c0*/  FSETP.GT.AND P5, PT, R6, 8.50705917302346158658e+37, PT ;  /* 0x7e8000000600780b */ /* 0x000fe40003fa4000 */
[----:B------:R-:W-:Y:S01]  /*56d0*/  FSETP.GT.AND P6, PT, R42, 8.50705917302346158658e+37, PT ;  /* 0x7e8000002a00780b */ /* 0x000fe20003fc4000 */
[----:B------:R-:W-:-:S08]  /*56e0*/  FADD R40, R26, 1 ;  /* 0x3f8000001a287421 */ /* 0x000fd00000000000 */
[----:B------:R-:W-:Y:S01]  /*56f0*/  @P4 FMUL R13, R13, 0.25 ;  /* 0x3e8000000d0d4820 */ /* 0x000fe20000400000 */
[----:B------:R-:W-:Y:S01]  /*5700*/  FADD R27, R25, 1 ;  /* 0x3f800000191b7421 */ /* 0x000fe20000000000 */
[----:B------:R-:W0:Y:S01]  /*5710*/  MUFU.RCP R41, R41 ;  /* 0x0000002900297308 */ /* 0x000e220000001000 */
[----:B------:R-:W-:Y:S01]  /*5720*/  @P5 FMUL R6, R6, 0.25 ;  /* 0x3e80000006065820 */ /* 0x000fe20000400000 */
[----:B------:R-:W-:Y:S02]  /*5730*/  FSEL R25, R64, 1, P5 ;  /* 0x3f80000040197808 */ /* 0x000fe40002800000 */
[----:B------:R-:W-:-:S04]  /*5740*/  FSETP.GT.AND P5, PT, R40, 8.50705917302346158658e+37, PT ;  /* 0x7e8000002800780b */ /* 0x000fc80003fa4000 */
[----:B------:R1:W3:Y:S01]  /*5750*/  MUFU.RCP R24, R6 ;  /* 0x0000000600187308 */ /* 0x0002e20000001000 */
[----:B------:R-:W-:Y:S01]  /*5760*/  @P6 FMUL R42, R42, 0.25 ;  /* 0x3e8000002a2a6820 */ /* 0x000fe20000400000 */
[----:B------:R-:W-:-:S06]  /*5770*/  FSEL R58, R64, 1, P6 ;  /* 0x3f800000403a7808 */ /* 0x000fcc0003000000 */
[----:B------:R-:W2:Y:S01]  /*5780*/  MUFU.RCP R13, R13 ;  /* 0x0000000d000d7308 */ /* 0x000ea20000001000 */
[----:B------:R-:W-:Y:S02]  /*5790*/  FSETP.GT.AND P6, PT, R27, 8.50705917302346158658e+37, PT ;  /* 0x7e8000001b00780b */ /* 0x000fe40003fc4000 */
[----:B-1----:R-:W-:Y:S01]  /*57a0*/  FSEL R6, R64, 1, P4 ;  /* 0x3f80000040067808 */ /* 0x002fe20002000000 */
[----:B------:R-:W-:Y:S01]  /*57b0*/  @P5 FMUL R40, R40, 0.25 ;  /* 0x3e80000028285820 */ /* 0x000fe20000400000 */
[----:B0-----:R-:W-:Y:S01]  /*57c0*/  FMUL R56, R41, R44 ;  /* 0x0000002c29387220 */ /* 0x001fe20000400000 */
[----:B------:R-:W-:Y:S01]  /*57d0*/  IADD3 R44, P4, R7, UR4, RZ ;  /* 0x00000004072c7c10 */ /* 0x000fe2000ff9e0ff */
[----:B---3--:R-:W-:-:S03]  /*57e0*/  FMUL R24, R24, R25 ;  /* 0x0000001918187220 */ /* 0x008fc60000400000 */
[----:B------:R-:W0:Y:S01]  /*57f0*/  MUFU.RCP R40, R40 ;  /* 0x0000002800287308 */ /* 0x000e220000001000 */
[----:B--2---:R-:W-:Y:S02]  /*5800*/  FMUL R25, R13, R6 ;  /* 0x000000060d197220 */ /* 0x004fe40000400000 */
[----:B------:R-:W1:Y:S01]  /*5810*/  LDC.64 R6, c[0x0][0x258] ;  /* 0x00009600ff067b82 */ /* 0x000e620000000a00 */
[----:B------:R-:W-:-:S04]  /*5820*/  @P6 FMUL R27, R27, 0.25 ;  /* 0x3e8000001b1b6820 */ /* 0x000fc80000400000 */
[----:B------:R0:W2:Y:S01]  /*5830*/  MUFU.RCP R26, R27 ;  /* 0x0000001b001a7308 */ /* 0x0000a20000001000 */
[C---:B------:R-:W-:Y:S02]  /*5840*/  FSEL R13, R64.reuse, 1, P5 ;  /* 0x3f800000400d7808 */ /* 0x040fe40002800000 */
[----:B------:R-:W-:Y:S02]  /*5850*/  LEA R9, R9, R4, 0xf ;  /* 0x0000000409097211 */ /* 0x000fe400078e78ff */
[----:B------:R-:W-:Y:S01]  /*5860*/  FSEL R41, R64, 1, P6 ;  /* 0x3f80000040297808 */ /* 0x000fe20003000000 */
[----:B------:R-:W-:Y:S01]  /*5870*/  FFMA R57, R43, R45, -R52 ;  /* 0x0000002d2b397223 */ /* 0x000fe20000000834 */
[----:B0-----:R-:W-:Y:S01]  /*5880*/  FMUL R27, R40, R13 ;  /* 0x0000000d281b7220 */ /* 0x001fe20000400000 */
[----:B------:R-:W-:Y:S01]  /*5890*/  LEA R13, R12, R9, 0x7 ;  /* 0x000000090c0d7211 */ /* 0x000fe200078e38ff */
[----:B------:R0:W-:Y:S01]  /*58a0*/  MUFU.RCP R59, R42 ;  /* 0x0000002a003b7308 */ /* 0x0001e20000001000 */
[----:B------:R-:W-:Y:S01]  /*58b0*/  FADD R32, RZ, -R32 ;  /* 0x80000020ff207221 */ /* 0x000fe20000000000 */
[----:B------:R-:W-:Y:S01]  /*58c0*/  FADD R33, RZ, -R33 ;  /* 0x80000021ff217221 */ /* 0x000fe20000000000 */
[----:B--2---:R-:W-:Y:S01]  /*58d0*/  FMUL R26, R26, R41 ;  /* 0x000000291a1a7220 */ /* 0x004fe20000400000 */
[----:B------:R-:W-:-:S02]  /*58e0*/  CS2R R40, SRZ ;  /* 0x0000000000287805 */ /* 0x000fc4000001ff00 */
[----:B------:R-:W-:Y:S02]  /*58f0*/  IADD3.X R45, R10, UR5, RZ, P4, !PT ;  /* 0x000000050a2d7c10 */ /* 0x000fe4000a7fe4ff */
[----:B0-----:R-:W-:Y:S01]  /*5900*/  CS2R R42, SRZ ;  /* 0x00000000002a7805 */ /* 0x001fe2000001ff00 */
[----:B-1----:R-:W-:-:S04]  /*5910*/  IMAD.WIDE R12, R13, 0x4, R6 ;  /* 0x000000040d0c7825 */ /* 0x002fc800078e0206 */
[----:B------:R-:W-:Y:S01]  /*5920*/  FMUL R32, R32, 1.4426950216293334961 ;  /* 0x3fb8aa3b20207820 */ /* 0x000fe20000400000 */
[----:B------:R-:W-:Y:S01]  /*5930*/  FMUL R33, R33, 1.4426950216293334961 ;  /* 0x3fb8aa3b21217820 */ /* 0x000fe20000400000 */
[----:B------:R-:W-:Y:S01]  /*5940*/  FADD R34, RZ, -R34 ;  /* 0x80000022ff227221 */ /* 0x000fe20000000000 */
[----:B------:R0:W2:Y:S01]  /*5950*/  @P0 LDG.E.128 R40, desc[UR6][R44.64] ;  /* 0x000000062c280981 */ /* 0x0000a2000c1e1d00 */
[----:B------:R-:W-:Y:S02]  /*5960*/  FADD R35, RZ, -R35 ;  /* 0x80000023ff237221 */ /* 0x000fe40000000000 */
[----:B------:R-:W-:Y:S01]  /*5970*/  FSETP.GEU.AND P5, PT, R33, -126, PT ;  /* 0xc2fc00002100780b */ /* 0x000fe20003fae000 */
[----:B------:R1:W-:Y:S01]  /*5980*/  @P1 STG.E.128 desc[UR6][R12.64], R24 ;  /* 0x000000180c001986 */ /* 0x0003e2000c101d06 */
[----:B------:R-:W-:Y:S01]  /*5990*/  FSETP.GEU.AND P1, PT, R32, -126, PT ;  /* 0xc2fc00002000780b */ /* 0x000fe20003f2e000 */
[----:B------:R-:W-:Y:S01]  /*59a0*/  FMUL R34, R34, 1.4426950216293334961 ;  /* 0x3fb8aa3b22227820 */ /* 0x000fe20000400000 */
[----:B------:R-:W-:-:S04]  /*59b0*/  FMUL R35, R35, 1.4426950216293334961 ;  /* 0x3fb8aa3b23237820 */ /* 0x000fc80000400000 */
[----:B------:R-:W-:Y:S02]  /*59c0*/  FSETP.GEU.AND P4, PT, R34, -126, PT ;  /* 0xc2fc00002200780b */ /* 0x000fe40003f8e000 */
[----:B------:R-:W-:-:S03]  /*59d0*/  FSETP.GEU.AND P6, PT, R35, -126, PT ;  /* 0xc2fc00002300780b */ /* 0x000fc60003fce000 */
[----:B------:R-:W-:Y:S02]  /*59e0*/  @!P5 FMUL R33, R33, 0.5 ;  /* 0x3f0000002121d820 */ /* 0x000fe40000400000 */
[----:B------:R-:W-:-:S04]  /*59f0*/  @!P1 FMUL R32, R32, 0.5 ;  /* 0x3f00000020209820 */ /* 0x000fc80000400000 */
[----:B------:R-:W3:Y:S02]  /*5a00*/  MUFU.EX2 R10, R32 ;  /* 0x00000020000a7308 */ /* 0x000ee40000000800 */
[----:B------:R-:W-:Y:S02]  /*5a10*/  @!P4 FMUL R34, R34, 0.5 ;  /* 0x3f0000002222c820 */ /* 0x000fe40000400000 */
[----:B------:R-:W-:-:S04]  /*5a20*/  @!P6 FMUL R35, R35, 0.5 ;  /* 0x3f0000002323e820 */ /* 0x000fc80000400000 */
[----:B-1----:R-:W1:Y:S08]  /*5a30*/  MUFU.EX2 R12, R33 ;  /* 0x00000021000c7308 */ /* 0x002e700000000800 */
[----:B------:R-:W0:Y:S01]  /*5a40*/  MUFU.EX2 R25, R34 ;  /* 0x0000002200197308 */ /* 0x000e220000000800 */
[----:B---3--:R-:W-:-:S07]  /*5a50*/  @!P1 FMUL R10, R10, R10 ;  /* 0x0000000a0a0a9220 */ /* 0x008fce0000400000 */
[----:B------:R-:W3:Y:S01]  /*5a60*/  MUFU.EX2 R26, R35 ;  /* 0x00000023001a7308 */ /* 0x000ee20000000800 */
[----:B-1----:R-:W-:Y:S01]  /*5a70*/  @!P5 FMUL R12, R12, R12 ;  /* 0x0000000c0c0cd220 */ /* 0x002fe20000400000 */
[----:B------:R-:W-:-:S03]  /*5a80*/  FADD R13, R10, 1 ;  /* 0x3f8000000a0d7421 */ /* 0x000fc60000000000 */
[----:B------:R-:W-:Y:S01]  /*5a90*/  FADD R33, R12, 1 ;  /* 0x3f8000000c217421 */ /* 0x000fe20000000000 */
[----:B0-----:R-:W-:Y:S01]  /*5aa0*/  @!P4 FMUL R25, R25, R25 ;  /* 0x000000191919c220 */ /* 0x001fe20000400000 */
[----:B------:R-:W-:Y:S01]  /*5ab0*/  FSETP.GT.AND P4, PT, R13, 8.50705917302346158658e+37, PT ;  /* 0x7e8000000d00780b */ /* 0x000fe20003f84000 */
[----:B---3--:R-:W-:Y:S02]  /*5ac0*/  @!P6 FMUL R26, R26, R26 ;  /* 0x0000001a1a1ae220 */ /* 0x008fe40000400000 */
[----:B------:R-:W-:Y:S01]  /*5ad0*/  FSETP.GT.AND P6, PT, R33, 8.50705917302346158658e+37, PT ;  /* 0x7e8000002100780b */ /* 0x000fe20003fc4000 */
[----:B-----5:R-:W-:Y:S01]  /*5ae0*/  FADD R36, RZ, -R36 ;  /* 0x80000024ff247221 */ /* 0x020fe20000000000 */
[----:B------:R-:W-:-:S03]  /*5af0*/  FADD R37, RZ, -R37 ;  /* 0x80000025ff257221 */ /* 0x000fc60000000000 */
[----:B------:R-:W-:Y:S01]  /*5b00*/  FMUL R36, R36, 1.4426950216293334961 ;  /* 0x3fb8aa3b24247820 */ /* 0x000fe20000400000 */
[----:B------:R-:W-:-:S04]  /*5b10*/  FMUL R37, R37, 1.4426950216293334961 ;  /* 0x3fb8aa3b25257820 */ /* 0x000fc80000400000 */
[----:B------:R-:W-:Y:S02]  /*5b20*/  FSETP.GEU.AND P1, PT, R36, -126, PT ;  /* 0xc2fc00002400780b */ /* 0x000fe40003f2e000 */
[----:B------:R-:W-:Y:S01]  /*5b30*/  FSETP.GEU.AND P5, PT, R37, -126, PT ;  /* 0xc2fc00002500780b */ /* 0x000fe20003fae000 */
[----:B------:R-:W-:Y:S01]  /*5b40*/  FADD R15, RZ, -R15 ;  /* 0x8000000fff0f7221 */ /* 0x000fe20000000000 */
[----:B------:R-:W-:Y:S01]  /*5b50*/  @P4 FMUL R13, R13, 0.25 ;  /* 0x3e8000000d0d4820 */ /* 0x000fe20000400000 */
[----:B------:R-:W-:Y:S02]  /*5b60*/  @P6 FMUL R33, R33, 0.25 ;  /* 0x3e80000021216820 */ /* 0x000fe40000400000 */
[----:B------:R-:W-:Y:S01]  /*5b70*/  FMUL R12, R15, 1.4426950216293334961 ;  /* 0x3fb8aa3b0f0c7820 */ /* 0x000fe20000400000 */
[----:B------:R-:W-:-:S05]  /*5b80*/  FSEL R32, R64, 1, P4 ;  /* 0x3f80000040207808 */ /* 0x000fca0002000000 */
[----:B------:R-:W-:Y:S01]  /*5b90*/  @!P1 FMUL R36, R36, 0.5 ;  /* 0x3f00000024249820 */ /* 0x000fe20000400000 */
[----:B------:R-:W-:Y:S01]  /*5ba0*/  MUFU.RCP R13, R13 ;  /* 0x0000000d000d7308 */ /* 0x000fe20000001000 */
[----:B------:R-:W-:Y:S01]  /*5bb0*/  @!P5 FMUL R37, R37, 0.5 ;  /* 0x3f0000002525d820 */ /* 0x000fe20000400000 */
[----:B------:R-:W-:-:S06]  /*5bc0*/  FSETP.GEU.AND P4, PT, R12, -126, PT ;  /* 0xc2fc00000c00780b */ /* 0x000fcc0003f8e000 */
[----:B------:R-:W0:Y:S01]  /*5bd0*/  MUFU.EX2 R4, R36 ;  /* 0x0000002400047308 */ /* 0x000e220000000800 */
[----:B------:R-:W-:-:S07]  /*5be0*/  FADD R16, RZ, -R16 ;  /* 0x80000010ff107221 */ /* 0x000fce0000000000 */
[----:B------:R-:W1:Y:S01]  /*5bf0*/  MUFU.RCP R33, R33 ;  /* 0x0000002100217308 */ /* 0x000e620000001000 */
[----:B------:R-:W-:-:S07]  /*5c00*/  FADD R25, R25, 1 ;  /* 0x3f80000019197421 */ /* 0x000fce0000000000 */
[----:B------:R-:W3:Y:S01]  /*5c10*/  MUFU.EX2 R10, R37 ;  /* 0x00000025000a7308 */ /* 0x000ee20000000800 */
[----:B------:R-:W-:Y:S01]  /*5c20*/  FMUL R24, R16, 1.4426950216293334961 ;  /* 0x3fb8aa3b10187820 */ /* 0x000fe20000400000 */
[----:B------:R-:W-:Y:S01]  /*5c30*/  FSEL R16, R64, 1, P6 ;  /* 0x3f80000040107808 */ /* 0x000fe20003000000 */
[----:B0-----:R-:W-:Y:S01]  /*5c40*/  @!P1 FMUL R4, R4, R4 ;  /* 0x0000000404049220 */ /* 0x001fe20000400000 */
[----:B------:R-:W-:Y:S01]  /*5c50*/  @!P4 FMUL R12, R12, 0.5 ;  /* 0x3f0000000c0cc820 */ /* 0x000fe20000400000 */
[----:B------:R-:W-:Y:S01]  /*5c60*/  FADD R26, R26, 1 ;  /* 0x3f8000001a1a7421 */ /* 0x000fe20000000000 */
[----:B------:R-:W-:Y:S01]  /*5c70*/  FSETP.GT.AND P1, PT, R25, 8.50705917302346158658e+37, PT ;  /* 0x7e8000001900780b */ /* 0x000fe20003f24000 */
[----:B------:R-:W-:Y:S01]  /*5c80*/  FMUL R15, R13, R32 ;  /* 0x000000200d0f7220 */ /* 0x000fe20000400000 */
[----:B------:R-:W-:Y:S01]  /*5c90*/  FSETP.GEU.AND P6, PT, R24, -126, PT ;  /* 0xc2fc00001800780b */ /* 0x000fe20003fce000 */
[----:B-1----:R-:W-:Y:S02]  /*5ca0*/  FMUL R13, R33, R16 ;  /* 0x00000010210d7220 */ /* 0x002fe40000400000 */
[----:B------:R-:W0:Y:S01]  /*5cb0*/  MUFU.EX2 R16, R12 ;  /* 0x0000000c00107308 */ /* 0x000e220000000800 */
[----:B------:R-:W-:Y:S01]  /*5cc0*/  FADD R17, RZ, -R17 ;  /* 0x80000011ff117221 */ /* 0x000fe20000000000 */
[----:B---3--:R-:W-:Y:S01]  /*5cd0*/  @!P5 FMUL R10, R10, R10 ;  /* 0x0000000a0a0ad220 */ /* 0x008fe20000400000 */
[----:B------:R-:W-:-:S02]  /*5ce0*/  FSETP.GT.AND P5, PT, R26, 8.50705917302346158658e+37, PT ;  /* 0x7e8000001a00780b */ /* 0x000fc40003fa4000 */
[----:B------:R-:W-:Y:S01]  /*5cf0*/  FMUL R32, R17, 1.4426950216293334961 ;  /* 0x3fb8aa3b11207820 */ /* 0x000fe20000400000 */
[----:B------:R-:W-:Y:S01]  /*5d00*/  FADD R18, RZ, -R18 ;  /* 0x80000012ff127221 */ /* 0x000fe20000000000 */
[----:B------:R-:W-:Y:S01]  /*5d10*/  FADD R19, RZ, -R19 ;  /* 0x80000013ff137221 */ /* 0x000fe20000000000 */
[----:B------:R-:W-:Y:S01]  /*5d20*/  @P1 FMUL R25, R25, 0.25 ;  /* 0x3e80000019191820 */ /* 0x000fe20000400000 */
[----:B------:R-:W-:Y:S01]  /*5d30*/  FSEL R36, R64, 1, P1 ;  /* 0x3f80000040247808 */ /* 0x000fe20000800000 */
[----:B------:R-:W-:Y:S01]  /*5d40*/  FMUL R18, R18, 1.4426950216293334961 ;  /* 0x3fb8aa3b12127820 */ /* 0x000fe20000400000 */
[----:B------:R-:W-:Y:S01]  /*5d50*/  FSETP.GEU.AND P1, PT, R32, -126, PT ;  /* 0xc2fc00002000780b */ /* 0x000fe20003f2e000 */
[----:B------:R-:W-:Y:S01]  /*5d60*/  FMUL R34, R19, 1.4426950216293334961 ;  /* 0x3fb8aa3b13227820 */ /* 0x000fe20000400000 */
[----:B------:R-:W-:Y:S01]  /*5d70*/  @!P6 FMUL R24, R24, 0.5 ;  /* 0x3f0000001818e820 */ /* 0x000fe20000400000 */
[----:B------:R-:W-:Y:S01]  /*5d80*/  FSEL R37, R64, 1, P5 ;  /* 0x3f80000040257808 */ /* 0x000fe20002800000 */
[----:B0-----:R-:W-:Y:S01]  /*5d90*/  @!P4 FMUL R16, R16, R16 ;  /* 0x000000101010c220 */ /* 0x001fe20000400000 */
[----:B------:R-:W-:Y:S01]  /*5da0*/  @P5 FMUL R26, R26, 0.25 ;  /* 0x3e8000001a1a5820 */ /* 0x000fe20000400000 */
[----:B------:R-:W0:Y:S01]  /*5db0*/  MUFU.EX2 R17, R24 ;  /* 0x0000001800117308 */ /* 0x000e220000000800 */
[----:B------:R-:W-:-:S02]  /*5dc0*/  FSETP.GEU.AND P5, PT, R18, -126, PT ;  /* 0xc2fc00001200780b */ /* 0x000fc40003fae000 */
[----:B------:R-:W-:Y:S01]  /*5dd0*/  FSETP.GEU.AND P4, PT, R34, -126, PT ;  /* 0xc2fc00002200780b */ /* 0x000fe20003f8e000 */
[----:B------:R-:W-:-:S03]  /*5de0*/  FADD R20, RZ, -R20 ;  /* 0x80000014ff147221 */ /* 0x000fc60000000000 */
[----:B------:R-:W-:Y:S01]  /*5df0*/  @!P1 FMUL R32, R32, 0.5 ;  /* 0x3f00000020209820 */ /* 0x000fe20000400000 */
[----:B------:R-:W-:-:S03]  /*5e00*/  FMUL R20, R20, 1.4426950216293334961 ;  /* 0x3fb8aa3b14147820 */ /* 0x000fc60000400000 */
[----:B------:R-:W1:Y:S03]  /*5e10*/  MUFU.EX2 R33, R32 ;  /* 0x0000002000217308 */ /* 0x000e660000000800 */
[----:B------:R-:W-:Y:S02]  /*5e20*/  @!P5 FMUL R18, R18, 0.5 ;  /* 0x3f0000001212d820 */ /* 0x000fe40000400000 */
[----:B------:R-:W-:Y:S01]  /*5e30*/  @!P4 FMUL R34, R34, 0.5 ;  /* 0x3f0000002222c820 */ /* 0x000fe20000400000 */
[----:B0-----:R-:W-:Y:S01]  /*5e40*/  @!P6 FMUL R17, R17, R17 ;  /* 0x000000111111e220 */ /* 0x001fe20000400000 */
[----:B------:R-:W-:Y:S01]  /*5e50*/  FSETP.GEU.AND P6, PT, R20, -126, PT ;  /* 0xc2fc00001400780b */ /* 0x000fe20003fce000 */
[----:B------:R-:W0:Y:S01]  /*5e60*/  MUFU.EX2 R19, R18 ;  /* 0x0000001200137308 */ /* 0x000e220000000800 */
[----:B------:R-:W-:Y:S01]  /*5e70*/  FADD R21, RZ, -R21 ;  /* 0x80000015ff157221 */ /* 0x000fe20000000000 */
[----:B------:R-:W-:-:S06]  /*5e80*/  FADD R22, RZ, -R22 ;  /* 0x80000016ff167221 */ /* 0x000fcc0000000000 */
[----:B------:R-:W3:Y:S01]  /*5e90*/  MUFU.EX2 R34, R34 ;  /* 0x0000002200227308 */ /* 0x000ee20000000800 */
[----:B------:R-:W-:Y:S01]  /*5ea0*/  FMUL R21, R21, 1.4426950216293334961 ;  /* 0x3fb8aa3b15157820 */ /* 0x000fe20000400000 */
[----:B------:R-:W-:Y:S01]  /*5eb0*/  FADD R61, RZ, -R61 ;  /* 0x8000003dff3d7221 */ /* 0x000fe20000000000 */
[----:B-1----:R-:W-:Y:S01]  /*5ec0*/  @!P1 FMUL R33, R33, R33 ;  /* 0x0000002121219220 */ /* 0x002fe20000400000 */
[----:B------:R-:W-:Y:S01]  /*5ed0*/  FMUL R22, R22, 1.4426950216293334961 ;  /* 0x3fb8aa3b16167820 */ /* 0x000fe20000400000 */
[----:B------:R-:W-:Y:S01]  /*5ee0*/  @!P6 FMUL R20, R20, 0.5 ;  /* 0x3f0000001414e820 */ /* 0x000fe20000400000 */
[----:B------:R-:W-:Y:S01]  /*5ef0*/  FSETP.GEU.AND P1, PT, R21, -126, PT ;  /* 0xc2fc00001500780b */ /* 0x000fe20003f2e000 */
[----:B------:R-:W-:Y:S01]  /*5f00*/  FMUL R61, R61, 1.4426950216293334961 ;  /* 0x3fb8aa3b3d3d7820 */ /* 0x000fe20000400000 */
[----:B0-----:R-:W-:Y:S01]  /*5f10*/  @!P5 FMUL R19, R19, R19 ;  /* 0x000000131313d220 */ /* 0x001fe20000400000 */
[----:B------:R-:W0:Y:S01]  /*5f20*/  MUFU.EX2 R32, R20 ;  /* 0x0000001400207308 */ /* 0x000e220000000800 */
[----:B------:R-:W-:Y:S01]  /*5f30*/  FSETP.GEU.AND P5, PT, R22, -126, PT ;  /* 0xc2fc00001600780b */ /* 0x000fe20003fae000 */
[----:B---3--:R-:W-:Y:S01]  /*5f40*/  @!P4 FMUL R34, R34, R34 ;  /* 0x000000222222c220 */ /* 0x008fe20000400000 */
[----:B------:R-:W-:Y:S01]  /*5f50*/  FSETP.GEU.AND P4, PT, R61, -126, PT ;  /* 0xc2fc00003d00780b */ /* 0x000fe20003f8e000 */
[----:B------:R-:W-:-:S06]  /*5f60*/  FADD R60, RZ, -R60 ;  /* 0x8000003cff3c7221 */ /* 0x000fcc0000000000 */
[----:B------:R-:W-:Y:S01]  /*5f70*/  @!P1 FMUL R21, R21, 0.5 ;  /* 0x3f00000015159820 */ /* 0x000fe20000400000 */
[----:B------:R-:W-:-:S03]  /*5f80*/  FMUL R60, R60, 1.4426950216293334961 ;  /* 0x3fb8aa3b3c3c7820 */ /* 0x000fc60000400000 */
[----:B------:R-:W1:Y:S01]  /*5f90*/  MUFU.EX2 R18, R21 ;  /* 0x0000001500127308 */ /* 0x000e620000000800 */
[----:B------:R-:W-:Y:S01]  /*5fa0*/  @!P5 FMUL R22, R22, 0.5 ;  /* 0x3f0000001616d820 */ /* 0x000fe20000400000 */
[----:B0-----:R-:W-:Y:S01]  /*5fb0*/  @!P6 FMUL R32, R32, R32 ;  /* 0x000000202020e220 */ /* 0x001fe20000400000 */
[----:B------:R-:W-:Y:S01]  /*5fc0*/  FSETP.GEU.AND P6, PT, R60, -126, PT ;  /* 0xc2fc00003c00780b */ /* 0x000fe20003fce000 */
[----:B------:R-:W-:Y:S01]  /*5fd0*/  @!P4 FMUL R61, R61, 0.5 ;  /* 0x3f0000003d3dc820 */ /* 0x000fe20000400000 */
[----:B------:R-:W-:-:S03]  /*5fe0*/  FADD R23, RZ, -R23 ;  /* 0x80000017ff177221 */ /* 0x000fc60000000000 */
[----:B------:R-:W0:Y:S01]  /*5ff0*/  MUFU.EX2 R22, R22 ;  /* 0x0000001600167308 */ /* 0x000e220000000800 */
[----:B------:R-:W-:-:S07]  /*6000*/  FMUL R35, R23, 1.4426950216293334961 ;  /* 0x3fb8aa3b17237820 */ /* 0x000fce0000400000 */
[----:B------:R-:W3:Y:S01]  /*6010*/  MUFU.EX2 R20, R61 ;  /* 0x0000003d00147308 */ /* 0x000ee20000000800 */
[----:B------:R-:W-:Y:S01]  /*6020*/  FADD R62, RZ, -R62 ;  /* 0x8000003eff3e7221 */ /* 0x000fe20000000000 */
[----:B-1----:R-:W-:Y:S01]  /*6030*/  @!P1 FMUL R18, R18, R18 ;  /* 0x0000001212129220 */ /* 0x002fe20000400000 */
[----:B------:R-:W-:Y:S01]  /*6040*/  FSETP.GEU.AND P1, PT, R35, -126, PT ;  /* 0xc2fc00002300780b */ /* 0x000fe20003f2e000 */
[----:B------:R-:W-:Y:S01]  /*6050*/  @!P6 FMUL R60, R60, 0.5 ;  /* 0x3f0000003c3ce820 */ /* 0x000fe20000400000 */
[----:B------:R-:W-:Y:S01]  /*6060*/  FMUL R12, R62, 1.4426950216293334961 ;  /* 0x3fb8aa3b3e0c7820 */ /* 0x000fe20000400000 */
[----:B------:R-:W-:Y:S01]  /*6070*/  FADD R16, R16, 1 ;  /* 0x3f80000010107421 */ /* 0x000fe20000000000 */
[----:B0-----:R-:W-:Y:S01]  /*6080*/  @!P5 FMUL R22, R22, R22 ;  /* 0x000000161616d220 */ /* 0x001fe20000400000 */
[----:B------:R-:W0:Y:S02]  /*6090*/  MUFU.EX2 R23, R60 ;  /* 0x0000003c00177308 */ /* 0x000e240000000800 */
[----:B------:R-:W-:Y:S01]  /*60a0*/  FSETP.GEU.AND P5, PT, R12, -126, PT ;  /* 0xc2fc00000c00780b */ /* 0x000fe20003fae000 */
[----:B---3--:R-:W-:Y:S01]  /*60b0*/  @!P4 FMUL R20, R20, R20 ;  /* 0x000000141414c220 */ /* 0x008fe20000400000 */
[----:B------:R-:W-:-:S04]  /*60c0*/  FSETP.GT.AND P4, PT, R16, 8.50705917302346158658e+37, PT ;  /* 0x7e8000001000780b */ /* 0x000fc80003f84000 */
[----:B------:R-:W-:Y:S01]  /*60d0*/  @!P1 FMUL R35, R35, 0.5 ;  /* 0x3f00000023239820 */ /* 0x000fe20000400000 */
[----:B------:R-:W-:-:S03]  /*60e0*/  FADD R17, R17, 1 ;  /* 0x3f80000011117421 */ /* 0x000fc60000000000 */
[----:B------:R-:W1:Y:S03]  /*60f0*/  MUFU.EX2 R24, R35 ;  /* 0x0000002300187308 */ /* 0x000e660000000800 */
[----:B------:R-:W-:Y:S01]  /*6100*/  @!P5 FMUL R12, R12, 0.5 ;  /* 0x3f0000000c0cd820 */ /* 0x000fe20000400000 */
[----:B0-----:R-:W-:Y:S01]  /*6110*/  @!P6 FMUL R23, R23, R23 ;  /* 0x000000171717e220 */ /* 0x001fe20000400000 */
[----:B------:R-:W-:-:S03]  /*6120*/  FSETP.GT.AND P6, PT, R17, 8.50705917302346158658e+37, PT ;  /* 0x7e8000001100780b */ /* 0x000fc60003fc4000 */
[----:B------:R-:W0:Y:S01]  /*6130*/  MUFU.RCP R25, R25 ;  /* 0x0000001900197308 */ /* 0x000e220000001000 */
[----:B------:R-:W-:Y:S01]  /*6140*/  @P4 FMUL R16, R16, 0.25 ;  /* 0x3e80000010104820 */ /* 0x000fe20000400000 */
[----:B------:R-:W-:-:S06]  /*6150*/  FADD R21, R33, 1 ;  /* 0x3f80000021157421 */ /* 0x000fcc0000000000 */
[----:B------:R-:W3:Y:S01]  /*6160*/  MUFU.EX2 R12, R12 ;  /* 0x0000000c000c7308 */ /* 0x000ee20000000800 */
[----:B-1----:R-:W-:-:S07]  /*6170*/  @!P1 FMUL R24, R24, R24 ;  /* 0x0000001818189220 */ /* 0x002fce0000400000 */
[----:B------:R-:W1:Y:S01]  /*6180*/  MUFU.RCP R16, R16 ;  /* 0x0000001000107308 */ /* 0x000e620000001000 */
[----:B------:R-:W-:Y:S01]  /*6190*/  FSETP.GT.AND P1, PT, R21, 8.50705917302346158658e+37, PT ;  /* 0x7e8000001500780b */ /* 0x000fe20003f24000 */
[----:B------:R-:W-:Y:S01]  /*61a0*/  @P6 FMUL R17, R17, 0.25 ;  /* 0x3e80000011116820 */ /* 0x000fe20000400000 */
[----:B0-----:R-:W-:Y:S01]  /*61b0*/  FMUL R35, R25, R36 ;  /* 0x0000002419237220 */ /* 0x001fe20000400000 */
[----:B------:R-:W-:Y:S01]  /*61c0*/  FSEL R25, R64, 1, P4 ;  /* 0x3f80000040197808 */ /* 0x000fe20002000000 */
[----:B------:R-:W-:-:S03]  /*61d0*/  FADD R19, R19, 1 ;  /* 0x3f80000013137421 */ /* 0x000fc60000000000 */
[----:B------:R-:W0:Y:S01]  /*61e0*/  MUFU.RCP R26, R26 ;  /* 0x0000001a001a7308 */ /* 0x000e220000001000 */
[----:B------:R-:W-:Y:S01]  /*61f0*/  FADD R34, R34, 1 ;  /* 0x3f80000022227421 */ /* 0x000fe20000000000 */
[----:B---3--:R-:W-:Y:S01]  /*6200*/  @!P5 FMUL R12, R12, R12 ;  /* 0x0000000c0c0cd220 */ /* 0x008fe20000400000 */
[----:B------:R-:W-:Y:S01]  /*6210*/  FSETP.GT.AND P5, PT, R19, 8.50705917302346158658e+37, PT ;  /* 0x7e8000001300780b */ /* 0x000fe20003fa4000 */
[----:B-1----:R-:W-:-:S04]  /*6220*/  FMUL R16, R16, R25 ;  /* 0x0000001910107220 */ /* 0x002fc80000400000 */
[----:B------:R-:W1:Y:S01]  /*6230*/  MUFU.RCP R17, R17 ;  /* 0x0000001100117308 */ /* 0x000e620000001000 */
[----:B------:R-:W-:Y:S01]  /*6240*/  FADD R25, R18, 1 ;  /* 0x3f80000012197421 */ /* 0x000fe20000000000 */
[----:B------:R-:W-:Y:S01]  /*6250*/  FSETP.GT.AND P4, PT, R34, 8.50705917302346158658e+37, PT ;  /* 0x7e8000002200780b */ /* 0x000fe20003f84000 */
[----:B------:R-:W-:Y:S01]  /*6260*/  @P1 FMUL R21, R21, 0.25 ;  /* 0x3e80000015151820 */ /* 0x000fe20000400000 */
[----:B------:R-:W-:Y:S02]  /*6270*/  FSEL R36, R64, 1, P1 ;  /* 0x3f80000040247808 */ /* 0x000fe40000800000 */
[----:B------:R-:W-:Y:S01]  /*6280*/  FSETP.GT.AND P1, PT, R25, 8.50705917302346158658e+37, PT ;  /* 0x7e8000001900780b */ /* 0x000fe20003f24000 */
[----:B0-----:R-:W-:Y:S01]  /*6290*/  FMUL R33, R26, R37 ;  /* 0x000000251a217220 */ /* 0x001fe20000400000 */
[C---:B------:R-:W-:Y:S01]  /*62a0*/  FSEL R26, R64.reuse, 1, P6 ;  /* 0x3f800000401a7808 */ /* 0x040fe20003000000 */
[----:B------:R-:W-:Y:S01]  /*62b0*/  @P5 FMUL R19, R19, 0.25 ;  /* 0x3e80000013135820 */ /* 0x000fe20000400000 */
[----:B------:R-:W-:-:S03]  /*62c0*/  FSEL R44, R64, 1, P5 ;  /* 0x3f800000402c7808 */ /* 0x000fc60002800000 */
[----:B-1----:R-:W-:Y:S02]  /*62d0*/  FMUL R17, R17, R26 ;  /* 0x0000001a11117220 */ /* 0x002fe40000400000 */
[----:B------:R-:W-:Y:S01]  /*62e0*/  @P4 FMUL R34, R34, 0.25 ;  /* 0x3e80000022224820 */ /* 0x000fe20000400000 */
[----:B------:R-:W-:Y:S01]  /*62f0*/  FADD R26, R22, 1 ;  /* 0x3f800000161a7421 */ /* 0x000fe20000000000 */
[----:B------:R-:W-:Y:S02]  /*6300*/  MUFU.RCP R19, R19 ;  /* 0x0000001300137308 */ /* 0x000fe40000001000 */
[----:B------:R-:W-:Y:S01]  /*6310*/  @P1 FMUL R25, R25, 0.25 ;  /* 0x3e80000019191820 */ /* 0x000fe20000400000 */
[----:B------:R-:W-:Y:S01]  /*6320*/  FADD R32, R32, 1 ;  /* 0x3f80000020207421 */ /* 0x000fe20000000000 */
[----:B------:R-:W-:-:S04]  /*6330*/  FSETP.GT.AND P5, PT, R26, 8.50705917302346158658e+37, PT ;  /* 0x7e8000001a00780b */ /* 0x000fc80003fa4000 */
[----:B------:R0:W1:Y:S01]  /*6340*/  MUFU.RCP R37, R34 ;  /* 0x0000002200257308 */ /* 0x0000620000001000 */
[----:B------:R-:W-:Y:S02]  /*6350*/  FSETP.GT.AND P6, PT, R32, 8.50705917302346158658e+37, PT ;  /* 0x7e8000002000780b */ /* 0x000fe40003fc4000 */
[----:B------:R-:W-:-:S05]  /*6360*/  FSEL R22, R64, 1, P4 ;  /* 0x3f80000040167808 */ /* 0x000fca0002000000 */
[----:B------:R-:W3:Y:S08]  /*6370*/  MUFU.RCP R21, R21 ;  /* 0x0000001500157308 */ /* 0x000ef00000001000 */
[----:B------:R-:W5:Y:S01]  /*6380*/  MUFU.RCP R25, R25 ;  /* 0x0000001900197308 */ /* 0x000f620000001000 */
[----:B0-----:R-:W-:Y:S01]  /*6390*/  FADD R34, R20, 1 ;  /* 0x3f80000014227421 */ /* 0x001fe20000000000 */
[----:B------:R-:W-:Y:S01]  /*63a0*/  @P5 FMUL R26, R26, 0.25 ;  /* 0x3e8000001a1a5820 */ /* 0x000fe20000400000 */
[----:B-1----:R-:W-:Y:S01]  /*63b0*/  FMUL R20, R37, R22 ;  /* 0x0000001625147220 */ /* 0x002fe20000400000 */
[----:B------:R-:W-:Y:S01]  /*63c0*/  FMUL R19, R19, R44 ;  /* 0x0000002c13137220 */ /* 0x000fe20000400000 */
[----:B------:R-:W-:Y:S01]  /*63d0*/  FSEL R22, R64, 1, P1 ;  /* 0x3f80000040167808 */ /* 0x000fe20000800000 */
[----:B------:R-:W0:Y:S01]  /*63e0*/  S2R R44, SR_TID.X ;  /* 0x00000000002c7919 */ /* 0x000e220000002100 */
[----:B---3--:R-:W-:Y:S01]  /*63f0*/  FMUL R18, R21, R36 ;  /* 0x0000002415127220 */ /* 0x008fe20000400000 */
[----:B------:R-:W1:Y:S01]  /*6400*/  MUFU.RCP R26, R26 ;  /* 0x0000001a001a7308 */ /* 0x000e620000001000 */
[----:B------:R-:W-:Y:S01]  /*6410*/  @P6 FMUL R32, R32, 0.25 ;  /* 0x3e80000020206820 */ /* 0x000fe20000400000 */
[----:B------:R-:W-:Y:S01]  /*6420*/  FSEL R21, R64, 1, P6 ;  /* 0x3f80000040157808 */ /* 0x000fe20003000000 */
[----:B------:R-:W-:Y:S01]  /*6430*/  FADD R38, RZ, -R38 ;  /* 0x80000026ff267221 */ /* 0x000fe20000000000 */
[----:B------:R-:W-:Y:S01]  /*6440*/  FSETP.GT.AND P6, PT, R34, 8.50705917302346158658e+37, PT ;  /* 0x7e8000002200780b */ /* 0x000fe20003fc4000 */
[----:B-----5:R-:W-:Y:S01]  /*6450*/  FMUL R22, R25, R22 ;  /* 0x0000001619167220 */ /* 0x020fe20000400000 */
[----:B------:R-:W-:Y:S01]  /*6460*/  FADD R25, R23, 1 ;  /* 0x3f80000017197421 */ /* 0x000fe20000000000 */
[----:B------:R-:W-:Y:S01]  /*6470*/  FSEL R23, R64, 1, P5 ;  /* 0x3f80000040177808 */ /* 0x000fe20002800000 */
[----:B------:R-:W-:Y:S01]  /*6480*/  FMUL R38, R38, 1.4426950216293334961 ;  /* 0x3fb8aa3b26267820 */ /* 0x000fe20000400000 */
[----:B------:R-:W3:Y:S02]  /*6490*/  S2UR UR5, SR_CgaCtaId ;  /* 0x00000000000579c3 */ /* 0x000ee40000008800 */
[----:B------:R-:W-:Y:S01]  /*64a0*/  FSETP.GT.AND P5, PT, R25, 8.50705917302346158658e+37, PT ;  /* 0x7e8000001900780b */ /* 0x000fe20003fa4000 */
[----:B------:R-:W-:Y:S01]  /*64b0*/  FADD R39, RZ, -R39 ;  /* 0x80000027ff277221 */ /* 0x000fe20000000000 */
[----:B------:R-:W-:Y:S01]  /*64c0*/  FSETP.GEU.AND P4, PT, R38, -126, PT ;  /* 0xc2fc00002600780b */ /* 0x000fe20003f8e000 */
[----:B-1----:R-:W-:-:S03]  /*64d0*/  FMUL R23, R26, R23 ;  /* 0x000000171a177220 */ /* 0x002fc60000400000 */
[----:B------:R-:W-:Y:S01]  /*64e0*/  @P6 FMUL R34, R34, 0.25 ;  /* 0x3e80000022226820 */ /* 0x000fe20000400000 */
[----:B------:R-:W-:Y:S01]  /*64f0*/  FMUL R39, R39, 1.4426950216293334961 ;  /* 0x3fb8aa3b27277820 */ /* 0x000fe20000400000 */
[----:B------:R-:W-:Y:S01]  /*6500*/  FADD R26, R24, 1 ;  /* 0x3f800000181a7421 */ /* 0x000fe20000000000 */
[----:B------:R-:W1:Y:S01]  /*6510*/  MUFU.RCP R32, R32 ;  /* 0x0000002000207308 */ /* 0x000e620000001000 */
[----:B------:R-:W-:Y:S02]  /*6520*/  FSEL R36, R64, 1, P5 ;  /* 0x3f80000040247808 */ /* 0x000fe40002800000 */
[----:B------:R-:W-:Y:S01]  /*6530*/  FSETP.GEU.AND P1, PT, R39, -126, PT ;  /* 0xc2fc00002700780b */ /* 0x000fe20003f2e000 */
[----:B------:R-:W-:Y:S01]  /*6540*/  @P5 FMUL R25, R25, 0.25 ;  /* 0x3e80000019195820 */ /* 0x000fe20000400000 */
[----:B------:R-:W-:-:S03]  /*6550*/  FSETP.GT.AND P5, PT, R26, 8.50705917302346158658e+37, PT ;  /* 0x7e8000001a00780b */ /* 0x000fc60003fa4000 */
[----:B------:R-:W5:Y:S01]  /*6560*/  MUFU.RCP R34, R34 ;  /* 0x0000002200227308 */ /* 0x000f620000001000 */
[----:B------:R-:W-:Y:S01]  /*6570*/  @!P4 FMUL R38, R38, 0.5 ;  /* 0x3f0000002626c820 */ /* 0x000fe20000400000 */
[----:B------:R-:W-:Y:S01]  /*6580*/  FMUL R59, R59, R58 ;  /* 0x0000003a3b3b7220 */ /* 0x000fe20000400000 */
[----:B------:R-:W-:Y:S01]  /*6590*/  UMOV UR4, 0x400 ;  /* 0x0000040000047882 */ /* 0x000fe20000000000 */
[----:B0-----:R-:W-:Y:S02]  /*65a0*/  SHF.R.U32.HI R45, RZ, 0x6, R44 ;  /* 0x00000006ff2d7819 */ /* 0x001fe4000001162c */
[----:B------:R-:W-:Y:S02]  /*65b0*/  SHF.L.U32 R24, R44, 0x6, RZ ;  /* 0x000000062c187819 */ /* 0x000fe400000006ff */
[----:B------:R0:W0:Y:S01]  /*65c0*/  MUFU.EX2 R58, R38 ;  /* 0x00000026003a7308 */ /* 0x0000220000000800 */
[----:B------:R-:W-:Y:S01]  /*65d0*/  FSEL R37, R64, 1, P6 ;  /* 0x3f80000040257808 */ /* 0x000fe20003000000 */
[----:B---3--:R-:W-:Y:S01]  /*65e0*/  UPRMT UR4, UR5, 0x654, UR4 ;  /* 0x0000065405047896 */ /* 0x008fe20008000004 */
[----:B-1----:R-:W-:Y:S01]  /*65f0*/  FMUL R21, R32, R21 ;  /* 0x0000001520157220 */ /* 0x002fe20000400000 */
[----:B------:R-:W-:Y:S01]  /*6600*/  SGXT.U32 R45, R45, 0x2 ;  /* 0x000000022d2d781a */ /* 0x000fe20000000000 */
[----:B------:R-:W-:Y:S01]  /*6610*/  @!P1 FMUL R39, R39, 0.5 ;  /* 0x3f00000027279820 */ /* 0x000fe20000400000 */
[----:B------:R-:W-:Y:S01]  /*6620*/  LOP3.LUT R32, R24, 0xfc0, RZ, 0xc0, !PT ;  /* 0x00000fc018207812 */ /* 0x000fe200078ec0ff */
[----:B------:R-:W-:Y:S01]  /*6630*/  @P5 FMUL R26, R26, 0.25 ;  /* 0x3e8000001a1a5820 */ /* 0x000fe20000400000 */
[-C--:B------:R-:W-:Y:S01]  /*6640*/  FFMA R65, R65, R11.reuse, R70 ;  /* 0x0000000b41417223 */ /* 0x080fe20000000046 */
[-C--:B------:R-:W-:Y:S01]  /*6650*/  FFMA R72, R67, R11.reuse, R72 ;  /* 0x0000000b43487223 */ /* 0x080fe20000000048 */
[-C--:B------:R-:W-:Y:S01]  /*6660*/  FFMA R71, R96, R11.reuse, R71 ;  /* 0x0000000b60477223 */ /* 0x080fe20000000047 */
[----:B------:R-:W-:Y:S01]  /*6670*/  FFMA R86, R91, R11, R86 ;  /* 0x0000000b5b567223 */ /* 0x000fe20000000056 */
[----:B-----5:R-:W-:Y:S01]  /*6680*/  FMUL R24, R34, R37 ;  /* 0x0000002522187220 */ /* 0x020fe20000400000 */
[----:B------:R-:W-:Y:S01]  /*6690*/  FFMA R27, R59, R47, -R68 ;  /* 0x0000002f3b1b7223 */ /* 0x000fe20000000844 */
[C---:B------:R-:W-:Y:S01]  /*66a0*/  LOP3.LUT R11, R32.reuse, R45, RZ, 0xfc, !PT ;  /* 0x0000002d200b7212 */ /* 0x040fe200078efcff */
[----:B------:R1:W-:Y:S01]  /*66b0*/  MUFU.EX2 R59, R39 ;  /* 0x00000027003b7308 */ /* 0x0003e20000000800 */
[----:B------:R-:W-:-:S02]  /*66c0*/  LEA.HI R34, R32, UR4, RZ, 0x1e ;  /* 0x0000000420227c11 */ /* 0x000fc4000f8ff0ff */
[----:B0-----:R-:W-:Y:S01]  /*66d0*/  LOP3.LUT R38, R32, 0x20, RZ, 0xfc, !PT ;  /* 0x0000002020267812 */ /* 0x001fe200078efcff */
[----:B------:R-:W-:Y:S01]  /*66e0*/  FADD R62, R4, 1 ;  /* 0x3f800000043e7421 */ /* 0x000fe20000000000 */
[----:B------:R-:W-:Y:S01]  /*66f0*/  LOP3.LUT R37, R32, 0x10, RZ, 0xfc, !PT ;  /* 0x0000001020257812 */ /* 0x000fe200078efcff */
[----:B------:R-:W-:Y:S02]  /*6700*/  FADD R67, R12, 1 ;  /* 0x3f8000000c437421 */ /* 0x000fe40000000000 */
[----:B------:R-:W0:Y:S01]  /*6710*/  MUFU.RCP R25, R25 ;  /* 0x0000001900197308 */ /* 0x000e220000001000 */
[----:B-1----:R-:W-:Y:S02]  /*6720*/  LOP3.LUT R39, R32, 0x30, RZ, 0xfc, !PT ;  /* 0x0000003020277812 */ /* 0x002fe400078efcff */
[----:B------:R-:W-:Y:S02]  /*6730*/  LEA R32, R11, R34, 0x2 ;  /* 0x000000220b207211 */ /* 0x000fe400078e10ff */
[----:B------:R-:W-:-:S03]  /*6740*/  LEA.HI R34, R38, UR4, RZ, 0x1e ;  /* 0x0000000426227c11 */ /* 0x000fc6000f8ff0ff */
[----:B------:R-:W1:Y:S01]  /*6750*/  MUFU.RCP R26, R26 ;  /* 0x0000001a001a7308 */ /* 0x000e620000001000 */
[----:B------:R-:W-:Y:S01]  /*6760*/  LEA.HI R38, R39, UR4, RZ, 0x1e ;  /* 0x0000000427267c11 */ /* 0x000fe2000f8ff0ff */
[----:B------:R-:W-:Y:S01]  /*6770*/  @!P4 FMUL R58, R58, R58 ;  /* 0x0000003a3a3ac220 */ /* 0x000fe20000400000 */
[----:B------:R-:W-:Y:S02]  /*6780*/  FSEL R39, R64, 1, P5 ;  /* 0x3f80000040277808 */ /* 0x000fe40002800000 */
[----:B------:R-:W-:Y:S02]  /*6790*/  FSETP.GT.AND P5, PT, R62, 8.50705917302346158658e+37, PT ;  /* 0x7e8000003e00780b */ /* 0x000fe40003fa4000 */
[----:B------:R-:W-:Y:S02]  /*67a0*/  FSETP.GT.AND P4, PT, R67, 8.50705917302346158658e+37, PT ;  /* 0x7e8000004300780b */ /* 0x000fe40003f84000 */
[----:B------:R-:W-:Y:S01]  /*67b0*/  LEA.HI R4, R37, UR4, RZ, 0x1e ;  /* 0x0000000425047c11 */ /* 0x000fe2000f8ff0ff */
[----:B0-----:R-:W-:Y:S01]  /*67c0*/  FMUL R25, R25, R36 ;  /* 0x0000002419197220 */ /* 0x001fe20000400000 */
[----:B------:R-:W-:-:S02]  /*67d0*/  LEA R34, R11, R34, 0x2 ;  /* 0x000000220b227211 */ /* 0x000fc400078e10ff */
[----:B------:R-:W-:Y:S02]  /*67e0*/  LEA R37, R11, R4, 0x2 ;  /* 0x000000040b257211 */ /* 0x000fe400078e10ff */
[----:B------:R-:W-:Y:S01]  /*67f0*/  SHF.L.U32 R4, R44, 0x2, RZ ;  /* 0x000000022c047819 */ /* 0x000fe200000006ff */
[----:B------:R-:W-:Y:S01]  /*6800*/  @!P1 FMUL R59, R59, R59 ;  /* 0x0000003b3b3b9220 */ /* 0x000fe20000400000 */
[----:B------:R-:W-:Y:S01]  /*6810*/  LEA R11, R11, R38, 0x2 ;  /* 0x000000260b0b7211 */ /* 0x000fe200078e10ff */
[----:B-1----:R-:W-:Y:S01]  /*6820*/  FMUL R26, R26, R39 ;  /* 0x000000271a1a7220 */ /* 0x002fe20000400000 */
[----:B------:R-:W-:Y:S02]  /*6830*/  ISETP.GE.AND P1, PT, R63, 0x100, PT ;  /* 0x000001003f00780c */ /* 0x000fe40003f26270 */
[C---:B------:R-:W-:Y:S02]  /*6840*/  LOP3.LUT R38, R66.reuse, 0x40, RZ, 0xfc, !PT ;  /* 0x0000004042267812 */ /* 0x040fe400078efcff */
[----:B------:R-:W-:Y:S01]  /*6850*/  LOP3.LUT R36, R66, 0x80, RZ, 0xfc, !PT ;  /* 0x0000008042247812 */ /* 0x000fe200078efcff */
[----:B------:R-:W-:Y:S01]  /*6860*/  FFMA R46, R56, R46, -R73 ;  /* 0x0000002e382e7223 */ /* 0x000fe20000000849 */
[----:B------:R-:W-:Y:S01]  /*6870*/  LOP3.LUT R39, R4, 0x3fc, RZ, 0xc0, !PT ;  /* 0x000003fc04277812 */ /* 0x000fe200078ec0ff */
[----:B------:R-:W-:Y:S01]  /*6880*/  @P5 FMUL R62, R62, 0.25 ;  /* 0x3e8000003e3e5820 */ /* 0x000fe20000400000 */
[----:B------:R-:W-:Y:S01]  /*6890*/  LOP3.LUT R4, R66, 0xc0, RZ, 0xfc, !PT ;  /* 0x000000c042047812 */ /* 0x000fe200078efcff */
[----:B------:R-:W-:Y:S01]  /*68a0*/  @P4 FMUL R67, R67, 0.25 ;  /* 0x3e80000043434820 */ /* 0x000fe20000400000 */
[----:B------:R-:W-:-:S02]  /*68b0*/  FSEL R56, R64, 1, P5 ;  /* 0x3f80000040387808 */ /* 0x000fc40002800000 */
[----:B------:R-:W-:Y:S02]  /*68c0*/  FSEL R12, R64, 1, P4 ;  /* 0x3f800000400c7808 */ /* 0x000fe40002000000 */
[----:B------:R-:W-:Y:S02]  /*68d0*/  ISETP.LT.AND P6, PT, R66, 0x200, !P1 ;  /* 0x000002004200780c */ /* 0x000fe40004fc1270 */
[----:B------:R-:W-:Y:S02]  /*68e0*/  ISETP.LT.AND P5, PT, R38, 0x200, !P1 ;  /* 0x000002002600780c */ /* 0x000fe40004fa1270 */
[----:B------:R-:W-:Y:S02]  /*68f0*/  ISETP.LT.AND P4, PT, R36, 0x200, !P1 ;  /* 0x000002002400780c */ /* 0x000fe40004f81270 */
[-C--:B------:R-:W-:Y:S02]  /*6900*/  LEA R66, R66, R63.reuse, 0x8 ;  /* 0x0000003f42427211 */ /* 0x080fe400078e40ff */
[----:B------:R-:W-:-:S02]  /*6910*/  LEA R38, R38, R63, 0x8 ;  /* 0x0000003f26267211 */ /* 0x000fc400078e40ff */
[-C--:B------:R-:W-:Y:S02]  /*6920*/  LEA R36, R36, R63.reuse, 0x8 ;  /* 0x0000003f24247211 */ /* 0x080fe400078e40ff */
[C---:B------:R-:W-:Y:S02]  /*6930*/  ISETP.LT.AND P1, PT, R4.reuse, 0x200, !P1 ;  /* 0x000002000400780c */ /* 0x040fe40004f21270 */
[----:B------:R-:W-:Y:S02]  /*6940*/  LEA R63, R4, R63, 0x8 ;  /* 0x0000003f043f7211 */ /* 0x000fe400078e40ff */
[C---:B------:R-:W-:Y:S02]  /*6950*/  LOP3.LUT R4, R39.reuse, 0x400, RZ, 0xfc, !PT ;  /* 0x0000040027047812 */ /* 0x040fe400078efcff */
[C---:B------:R-:W-:Y:S01]  /*6960*/  LOP3.LUT R45, R39.reuse, 0x800, RZ, 0xfc, !PT ;  /* 0x00000800272d7812 */ /* 0x040fe200078efcff */
[----:B------:R-:W-:Y:S01]  /*6970*/  FFMA R94, R94, R14, R69 ;  /* 0x0000000e5e5e7223 */ /* 0x000fe20000000045 */
[----:B------:R-:W-:Y:S01]  /*6980*/  LOP3.LUT R47, R39, 0xc00, RZ, 0xfc, !PT ;  /* 0x00000c00272f7812 */ /* 0x000fe200078efcff */
[----:B------:R0:W1:Y:S01]  /*6990*/  MUFU.RCP R69, R67 ;  /* 0x0000004300457308 */ /* 0x0000620000001000 */
[----:B------:R-:W-:-:S02]  /*69a0*/  SHF.R.U32.HI R4, RZ, 0x2, R4 ;  /* 0x00000002ff047819 */ /* 0x000fc40000011604 */
[----:B------:R-:W-:Y:S01]  /*69b0*/  SHF.R.U32.HI R45, RZ, 0x2, R45 ;  /* 0x00000002ff2d7819 */ /* 0x000fe2000001162d */
[-C--:B------:R-:W-:Y:S01]  /*69c0*/  FFMA R83, R98, R14.reuse, R83 ;  /* 0x0000000e62537223 */ /* 0x080fe20000000053 */
[----:B------:R-:W-:Y:S01]  /*69d0*/  SHF.R.U32.HI R47, RZ, 0x2, R47 ;  /* 0x00000002ff2f7819 */ /* 0x000fe2000001162f */
[-C--:B------:R-:W-:Y:S01]  /*69e0*/  FFMA R82, R97, R14.reuse, R82 ;  /* 0x0000000e61527223 */ /* 0x080fe20000000052 */
[----:B------:R-:W-:Y:S01]  /*69f0*/  LOP3.LUT R4, R4, 0x1fc, RZ, 0xc0, !PT ;  /* 0x000001fc04047812 */ /* 0x000fe200078ec0ff */
[----:B------:R-:W-:Y:S01]  /*6a00*/  STS [R32], R78 ;  /* 0x0000004e20007388 */ /* 0x000fe20000000800 */
[----:B------:R-:W-:Y:S02]  /*6a10*/  LOP3.LUT R45, R45, 0x2fc, RZ, 0xc0, !PT ;  /* 0x000002fc2d2d7812 */ /* 0x000fe400078ec0ff */
[----:B------:R-:W-:Y:S01]  /*6a20*/  LOP3.LUT R47, R47, 0x3fc, RZ, 0xc0, !PT ;  /* 0x000003fc2f2f7812 */ /* 0x000fe200078ec0ff */
[----:B------:R-:W-:Y:S01]  /*6a30*/  STS [R37+0x40], R81 ;  /* 0x0000405125007388 */ /* 0x000fe20000000800 */
[----:B------:R-:W-:Y:S01]  /*6a40*/  IADD3 R4, R4, UR4, RZ ;  /* 0x0000000404047c10 */ /* 0x000fe2000fffe0ff */
[-C--:B------:R-:W-:Y:S01]  /*6a50*/  FFMA R46, R46, R14.reuse, R73 ;  /* 0x0000000e2e2e7223 */ /* 0x080fe20000000049 */
[-C--:B------:R-:W-:Y:S01]  /*6a60*/  LEA R61, R0, R9.reuse, 0x7 ;  /* 0x00000009003d7211 */ /* 0x080fe200078e38ff */
[----:B------:R-:W-:Y:S01]  /*6a70*/  STS [R34+0x80], R80 ;  /* 0x0000805022007388 */ /* 0x000fe20000000800 */
[----:B------:R-:W-:Y:S01]  /*6a80*/  IADD3 R60, R45, UR4, RZ ;  /* 0x000000042d3c7c10 */ /* 0x000fe2000fffe0ff */
[----:B------:R-:W-:Y:S01]  /*6a90*/  FFMA R27, R27, R14, R68 ;  /* 0x0000000e1b1b7223 */ /* 0x000fe20000000044 */
[-C--:B------:R-:W-:Y:S01]  /*6aa0*/  LEA R93, R5, R9.reuse, 0x7 ;  /* 0x00000009055d7211 */ /* 0x080fe200078e38ff */
[----:B------:R-:W-:Y:S01]  /*6ab0*/  STS [R11+0xc0], R79 ;  /* 0x0000c04f0b007388 */ /* 0x000fe20000000800 */
[----:B------:R-:W-:-:S03]  /*6ac0*/  LEA R95, R2, R9, 0x7 ;  /* 0x00000009025f7211 */ /* 0x000fc600078e38ff */
[----:B------:R-:W-:Y:S01]  /*6ad0*/  STS [R32+0x10], R83 ;  /* 0x0000105320007388 */ /* 0x000fe20000000800 */
[----:B------:R-:W-:-:S03]  /*6ae0*/  IADD3 R70, R47, UR4, RZ ;  /* 0x000000042f467c10 */ /* 0x000fc6000fffe0ff */
[----:B------:R-:W-:Y:S01]  /*6af0*/  STS [R37+0x50], R82 ;  /* 0x0000505225007388 */ /* 0x000fe20000000800 */
[----:B------:R-:W-:Y:S01]  /*6b00*/  LEA R47, R39, R4, 0x2 ;  /* 0x00000004272f7211 */ /* 0x000fe200078e10ff */
[----:B------:R-:W-:Y:S02]  /*6b10*/  IMAD.WIDE R4, R61, 0x4, R6 ;  /* 0x000000043d047825 */ /* 0x000fe400078e0206 */
[----:B------:R-:W-:Y:S01]  /*6b20*/  STS [R34+0x90], R77 ;  /* 0x0000904d22007388 */ /* 0x000fe20000000800 */
[----:B------:R-:W-:Y:S01]  /*6b30*/  LEA R45, R39, R60, 0x2 ;  /* 0x0000003c272d7211 */ /* 0x000fe200078e10ff */
[----:B0-----:R-:W-:Y:S02]  /*6b40*/  FADD R67, -R77, R46 ;  /* 0x0000002e4d437221 */ /* 0x001fe40000000100 */
[----:B------:R-:W-:Y:S01]  /*6b50*/  STS [R11+0xd0], R76 ;  /* 0x0000d04c0b007388 */ /* 0x000fe20000000800 */
[----:B------:R-:W-:-:S04]  /*6b60*/  IMAD.WIDE R60, R93, 0x4, R6 ;  /* 0x000000045d3c7825 */ /* 0x000fc800078e0206 */
[----:B------:R-:W-:Y:S01]  /*6b70*/  FADD R46, -R76, R27 ;  /* 0x0000001b4c2e7221 */ /* 0x000fe20000000100 */
[----:B------:R-:W-:Y:S01]  /*6b80*/  STS [R32+0x20], R85 ;  /* 0x0000205520007388 */ /* 0x000fe20000000800 */
[----:B------:R-:W-:-:S04]  /*6b90*/  IMAD.WIDE R6, R95, 0x4, R6 ;  /* 0x000000045f067825 */ /* 0x000fc800078e0206 */
[----:B-1----:R-:W-:Y:S01]  /*6ba0*/  FMUL R27, R69, R12 ;  /* 0x0000000c451b7220 */ /* 0x002fe20000400000 */
[----:B------:R-:W-:Y:S04]  /*6bb0*/  STS [R37+0x60], R84 ;  /* 0x0000605425007388 */ /* 0x000fe80000000800 */
[----:B------:R-:W-:Y:S04]  /*6bc0*/  STS [R34+0xa0], R75 ;  /* 0x0000a04b22007388 */ /* 0x000fe80000000800 */
[----:B------:R-:W-:Y:S04]  /*6bd0*/  STS [R11+0xe0], R74 ;  /* 0x0000e04a0b007388 */ /* 0x000fe80000000800 */
[----:B------:R-:W-:Y:S04]  /*6be0*/  STS [R32+0x30], R89 ;  /* 0x0000305920007388 */ /* 0x000fe80000000800 */
[----:B------:R-:W-:Y:S04]  /*6bf0*/  @P2 STG.E.128 desc[UR6][R4.64], R16 ;  /* 0x0000001004002986 */ /* 0x000fe8000c101d06 */
[----:B------:R-:W-:Y:S04]  /*6c00*/  STS [R37+0x70], R90 ;  /* 0x0000705a25007388 */ /* 0x000fe80000000800 */
[----:B------:R4:W-:Y:S04]  /*6c10*/  @P3 STG.E.128 desc[UR6][R60.64], R20 ;  /* 0x000000143c003986 */ /* 0x0009e8000c101d06 */
[----:B------:R-:W-:Y:S04]  /*6c20*/  STS [R34+0xb0], R87 ;  /* 0x0000b05722007388 */ /* 0x000fe80000000800 */
[----:B------:R0:W-:Y:S04]  /*6c30*/  @P0 STG.E.128 desc[UR6][R6.64], R24 ;  /* 0x0000001806000986 */ /* 0x0001e8000c101d06 */
[----:B------:R-:W-:Y:S01]  /*6c40*/  STS [R11+0xf0], R88 ;  /* 0x0000f0580b007388 */ /* 0x000fe20000000800 */
[----:B------:R-:W-:Y:S01]  /*6c50*/  BAR.SYNC.DEFER_BLOCKING 0x0 ;  /* 0x0000000000007b1d */ /* 0x000fe20000010000 */
[----:B------:R-:W-:-:S04]  /*6c60*/  LOP3.LUT R44, R44, 0xfc, RZ, 0xc0, !PT ;  /* 0x000000fc2c2c7812 */ /* 0x000fc800078ec0ff */
[----:B------:R-:W-:Y:S01]  /*6c70*/  IADD3 R44, R44, UR4, RZ ;  /* 0x000000042c2c7c10 */ /* 0x000fe2000fffe0ff */
[----:B------:R-:W-:-:S03]  /*6c80*/  FADD R58, R58, 1 ;  /* 0x3f8000003a3a7421 */ /* 0x000fc60000000000 */
[----:B------:R-:W-:Y:S01]  /*6c90*/  LEA R44, R39, R44, 0x2 ;  /* 0x0000002c272c7211 */ /* 0x000fe200078e10ff */
[----:B------:R-:W-:Y:S01]  /*6ca0*/  FFMA R91, R57, R14, R52 ;  /* 0x0000000e395b7223 */ /* 0x000fe20000000034 */
[----:B------:R-:W-:Y:S01]  /*6cb0*/  LEA R39, R39, R70, 0x2 ;  /* 0x0000004627277211 */ /* 0x000fe200078e10ff */
[----:B----4-:R-:W-:Y:S01]  /*6cc0*/  FFMA R61, R15, R28, -R48 ;  /* 0x0000001c0f3d7223 */ /* 0x010fe20000000830 */
[C---:B------:R-:W-:Y:S01]  /*6cd0*/  FSETP.GT.AND P3, PT, R58.reuse, 8.50705917302346158658e+37, PT ;  /* 0x7e8000003a00780b */ /* 0x040fe20003f64000 */
[----:B------:R-:W-:Y:S01]  /*6ce0*/  FFMA R29, R13, R29, -R54 ;  /* 0x0000001d0d1d7223 */ /* 0x000fe20000000836 */
[----:B0-----:R-:W0:Y:S01]  /*6cf0*/  LDC.64 R24, c[0x0][0x260] ;  /* 0x00009800ff187b82 */ /* 0x001e220000000a00 */
[----:B------:R-:W-:Y:S04]  /*6d00*/  LDS R4, [R44] ;  /* 0x000000002c047984 */ /* 0x000fe80000000800 */
[----:B------:R-:W-:Y:S04]  /*6d10*/  LDS R5, [R44+0x4] ;  /* 0x000004002c057984 */ /* 0x000fe80000000800 */
[----:B------:R-:W-:Y:S04]  /*6d20*/  LDS R6, [R44+0x8] ;  /* 0x000008002c067984 */ /* 0x000fe80000000800 */
[----:B------:R-:W1:Y:S04]  /*6d30*/  LDS R7, [R44+0xc] ;  /* 0x00000c002c077984 */ /* 0x000e680000000800 */
[----:B------:R-:W-:Y:S04]  /*6d40*/  LDS R12, [R47+0x1000] ;  /* 0x001000002f0c7984 */ /* 0x000fe80000000800 */
[----:B------:R-:W-:Y:S04]  /*6d50*/  LDS R13, [R47+0x1004] ;  /* 0x001004002f0d7984 */ /* 0x000fe80000000800 */
[----:B------:R-:W-:Y:S04]  /*6d60*/  LDS R14, [R47+0x1008] ;  /* 0x001008002f0e7984 */ /* 0x000fe80000000800 */
[----:B------:R-:W3:Y:S04]  /*6d70*/  LDS R15, [R47+0x100c] ;  /* 0x00100c002f0f7984 */ /* 0x000ee80000000800 */
[----:B------:R-:W-:Y:S04]  /*6d80*/  LDS R16, [R45+0x2000] ;  /* 0x002000002d107984 */ /* 0x000fe80000000800 */
[----:B------:R-:W-:Y:S04]  /*6d90*/  LDS R17, [R45+0x2004] ;  /* 0x002004002d117984 */ /* 0x000fe80000000800 */
[----:B------:R-:W-:Y:S04]  /*6da0*/  LDS R18, [R45+0x2008] ;  /* 0x002008002d127984 */ /* 0x000fe80000000800 */
[----:B------:R-:W4:Y:S04]  /*6db0*/  LDS R19, [R45+0x200c] ;  /* 0x00200c002d137984 */ /* 0x000f280000000800 */
[----:B------:R-:W-:Y:S04]  /*6dc0*/  LDS R20, [R39+0x3000] ;  /* 0x0030000027147984 */ /* 0x000fe80000000800 */
[----:B------:R-:W-:Y:S04]  /*6dd0*/  LDS R21, [R39+0x3004] ;  /* 0x0030040027157984 */ /* 0x000fe80000000800 */
[----:B------:R-:W-:Y:S04]  /*6de0*/  LDS R22, [R39+0x3008] ;  /* 0x0030080027167984 */ /* 0x000fe80000000800 */
[----:B------:R-:W5:Y:S01]  /*6df0*/  LDS R23, [R39+0x300c] ;  /* 0x00300c0027177984 */ /* 0x000f620000000800 */
[----:B------:R-:W-:-:S06]  /*6e00*/  @P3 FMUL R58, R58, 0.25 ;  /* 0x3e8000003a3a3820 */ /* 0x000fcc0000400000 */
[----:B------:R-:W1:Y:S01]  /*6e10*/  MUFU.RCP R58, R58 ;  /* 0x0000003a003a7308 */ /* 0x000e620000001000 */
[----:B------:R-:W-:Y:S01]  /*6e20*/  FADD R70, R10, 1 ;  /* 0x3f8000000a467421 */ /* 0x000fe20000000000 */
[----:B------:R-:W-:Y:S01]  /*6e30*/  FADD R59, R59, 1 ;  /* 0x3f8000003b3b7421 */ /* 0x000fe20000000000 */
[----:B------:R-:W-:Y:S01]  /*6e40*/  FFMA R31, R33, R31, -R92 ;  /* 0x0000001f211f7223 */ /* 0x000fe2000000085c */
[----:B------:R-:W-:Y:S01]  /*6e50*/  FSEL R27, R64, 1, P3 ;  /* 0x3f800000401b7808 */ /* 0x000fe20001800000 */
[-C--:B------:R-:W-:Y:S01]  /*6e60*/  FFMA R29, R29, R3.reuse, R54 ;  /* 0x000000031d1d7223 */ /* 0x080fe20000000036 */
[----:B------:R-:W-:Y:S01]  /*6e70*/  FSETP.GT.AND P2, PT, R70, 8.50705917302346158658e+37, PT ;  /* 0x7e8000004600780b */ /* 0x000fe20003f44000 */
[----:B------:R-:W-:Y:S01]  /*6e80*/  FFMA R31, R31, R3, R92 ;  /* 0x000000031f1f7223 */ /* 0x000fe2000000005c */
[----:B------:R-:W-:Y:S01]  /*6e90*/  FSETP.GT.AND P0, PT, R59, 8.50705917302346158658e+37, PT ;  /* 0x7e8000003b00780b */ /* 0x000fe20003f04000 */
[----:B------:R-:W-:Y:S01]  /*6ea0*/  FADD R84, -R84, R29 ;  /* 0x0000001d54547221 */ /* 0x000fe20000000100 */
[----:B------:R-:W-:Y:S01]  /*6eb0*/  FFMA R35, R35, R30, -R50 ;  /* 0x0000001e23237223 */ /* 0x000fe20000000832 */
[----:B------:R-:W-:Y:S01]  /*6ec0*/  FADD R74, -R74, R31 ;  /* 0x0000001f4a4a7221 */ /* 0x000fe20000000100 */
[----:B0-----:R-:W-:-:S04]  /*6ed0*/  IMAD.WIDE R28, R38, 0x4, R24 ;  /* 0x00000004261c7825 */ /* 0x001fc800078e0218 */
[----:B-1----:R-:W-:Y:S01]  /*6ee0*/  FMUL R58, R58, R27 ;  /* 0x0000001b3a3a7220 */ /* 0x002fe20000400000 */
[----:B------:R-:W-:-:S04]  /*6ef0*/  IMAD.WIDE R26, R66, 0x4, R24 ;  /* 0x00000004421a7825 */ /* 0x000fc800078e0218 */
[--C-:B------:R-:W-:Y:S01]  /*6f00*/  IMAD.WIDE R30, R36, 0x4, R24.reuse ;  /* 0x00000004241e7825 */ /* 0x100fe200078e0218 */
[----:B------:R0:W-:Y:S03]  /*6f10*/  @P6 STG.E.128 desc[UR6][R26.64], R4 ;  /* 0x000000041a006986 */ /* 0x0001e6000c101d06 */
[----:B------:R-:W-:Y:S01]  /*6f20*/  IMAD.WIDE R24, R63, 0x4, R24 ;  /* 0x000000043f187825 */ /* 0x000fe200078e0218 */
[----:B---3--:R-:W-:Y:S03]  /*6f30*/  @P5 STG.E.128 desc[UR6][R28.64], R12 ;  /* 0x0000000c1c005986 */ /* 0x008fe6000c101d06 */
[----:B------:R-:W-:Y:S01]  /*6f40*/  @P2 FMUL R70, R70, 0.25 ;  /* 0x3e80000046462820 */ /* 0x000fe20000400000 */
[----:B----4-:R-:W-:Y:S01]  /*6f50*/  @P4 STG.E.128 desc[UR6][R30.64], R16 ;  /* 0x000000101e004986 */ /* 0x010fe2000c101d06 */
[----:B------:R-:W-:-:S03]  /*6f60*/  @P0 FMUL R59, R59, 0.25 ;  /* 0x3e8000003b3b0820 */ /* 0x000fc60000400000 */
[----:B-----5:R-:W-:Y:S01]  /*6f70*/  @P1 STG.E.128 desc[UR6][R24.64], R20 ;  /* 0x0000001418001986 */ /* 0x020fe2000c101d06 */
[----:B------:R-:W-:Y:S01]  /*6f80*/  FADD R9, -R78, R65 ;  /* 0x000000414e097221 */ /* 0x000fe20000000100 */
[----:B------:R-:W-:Y:S01]  /*6f90*/  BAR.SYNC.DEFER_BLOCKING 0x0 ;  /* 0x0000000000007b1d */ /* 0x000fe20000010000 */
[----:B------:R-:W-:-:S05]  /*6fa0*/  FADD R65, -R80, R71 ;  /* 0x0000004750417221 */ /* 0x000fca0000000100 */
[----:B------:R-:W1:Y:S01]  /*6fb0*/  MUFU.RCP R71, R62 ;  /* 0x0000003e00477308 */ /* 0x000e620000001000 */
[-C--:B------:R-:W-:Y:S01]  /*6fc0*/  FFMA R48, R61, R3.reuse, R48 ;  /* 0x000000033d307223 */ /* 0x080fe20000000030 */
[----:B------:R-:W-:Y:S01]  /*6fd0*/  FFMA R50, R35, R3, R50 ;  /* 0x0000000323327223 */ /* 0x000fe20000000032 */
[----:B------:R-:W-:Y:S01]  /*6fe0*/  FADD R0, -R81, R72 ;  /* 0x0000004851007221 */ /* 0x000fe20000000100 */
[----:B------:R-:W-:Y:S01]  /*6ff0*/  FADD R2, -R79, R86 ;  /* 0x000000564f027221 */ /* 0x000fe20000000100 */
[----:B------:R-:W-:Y:S01]  /*7000*/  FADD R57, -R83, R94 ;  /* 0x0000005e53397221 */ /* 0x000fe20000000100 */
[----:B------:R-:W-:Y:S01]  /*7010*/  FADD R10, -R82, R91 ;  /* 0x0000005b520a7221 */ /* 0x000fe20000000100 */
[----:B--2---:R-:W-:Y:S01]  /*7020*/  FFMA R42, R58, R42, -R53 ;  /* 0x0000002a3a2a7223 */ /* 0x004fe20000000835 */
[----:B------:R-:W2:Y:S01]  /*7030*/  MUFU.RCP R70, R70 ;  /* 0x0000004600467308 */ /* 0x000ea20000001000 */
[----:B0-----:R-:W0:Y:S07]  /*7040*/  LDC.64 R4, c[0x0][0x268] ;  /* 0x00009a00ff047b82 */ /* 0x001e2e0000000a00 */
[----:B------:R-:W3:Y:S01]  /*7050*/  MUFU.RCP R59, R59 ;  /* 0x0000003b003b7308 */ /* 0x000ee20000001000 */
[----:B------:R-:W-:-:S02]  /*7060*/  FSEL R3, R64, 1, P2 ;  /* 0x3f80000040037808 */ /* 0x000fc40001000000 */
[----:B------:R-:W-:Y:S01]  /*7070*/  FSEL R64, R64, 1, P0 ;  /* 0x3f80000040407808 */ /* 0x000fe20000000000 */
[----:B-1----:R-:W-:Y:S02]  /*7080*/  FMUL R56, R71, R56 ;  /* 0x0000003847387220 */ /* 0x002fe40000400000 */
[----:B--2---:R-:W-:Y:S02]  /*7090*/  FMUL R70, R70, R3 ;  /* 0x0000000346467220 */ /* 0x004fe40000400000 */
[----:B------:R-:W-:Y:S01]  /*70a0*/  FFMA R40, R56, R40, -R49 ;  /* 0x0000002838287223 */ /* 0x000fe20000000831 */
[----:B------:R-:W-:Y:S01]  /*70b0*/  STS [R32], R9 ;  /* 0x0000000920007388 */ /* 0x000fe20000000800 */
[----:B------:R-:W-:Y:S01]  /*70c0*/  FFMA R70, R70, R41, -R51 ;  /* 0x0000002946467223 */ /* 0x000fe20000000833 */
[----:B---3--:R-:W-:Y:S02]  /*70d0*/  FMUL R64, R59, R64 ;  /* 0x000000403b407220 */ /* 0x008fe40000400000 */
[----:B------:R-:W-:Y:S01]  /*70e0*/  STS [R37+0x40], R0 ;  /* 0x0000400025007388 */ /* 0x000fe20000000800 */
[----:B------:R-:W-:Y:S01]  /*70f0*/  FADD R85, -R85, R48 ;  /* 0x0000003055557221 */ /* 0x000fe20000000100 */
[-C--:B------:R-:W-:Y:S01]  /*7100*/  FFMA R40, R40, R8.reuse, R49 ;  /* 0x0000000828287223 */ /* 0x080fe20000000031 */
[----:B------:R-:W-:Y:S01]  /*7110*/  FFMA R64, R64, R43, -R55 ;  /* 0x0000002b40407223 */ /* 0x000fe20000000837 */
[----:B------:R-:W-:Y:S01]  /*7120*/  STS [R34+0x80], R65 ;  /* 0x0000804122007388 */ /* 0x000fe20000000800 */
[----:B------:R-:W-:Y:S01]  /*7130*/  FFMA R51, R70, R8, R51 ;  /* 0x0000000846337223 */ /* 0x000fe20000000033 */
[----:B------:R-:W-:-:S02]  /*7140*/  FADD R75, -R75, R50 ;  /* 0x000000324b4b7221 */ /* 0x000fc40000000100 */
[----:B------:R-:W-:Y:S01]  /*7150*/  STS [R11+0xc0], R2 ;  /* 0x0000c0020b007388 */ /* 0x000fe20000000800 */
[-C--:B------:R-:W-:Y:S01]  /*7160*/  FFMA R42, R42, R8.reuse, R53 ;  /* 0x000000082a2a7223 */ /* 0x080fe20000000035 */
[----:B------:R-:W-:Y:S02]  /*7170*/  FFMA R55, R64, R8, R55 ;  /* 0x0000000840377223 */ /* 0x000fe40000000037 */
[----:B------:R-:W-:Y:S01]  /*7180*/  STS [R32+0x10], R57 ;  /* 0x0000103920007388 */ /* 0x000fe20000000800 */
[----:B------:R-:W-:-:S03]  /*7190*/  FADD R89, -R89, R40 ;  /* 0x0000002859597221 */ /* 0x000fc60000000100 */
[----:B------:R-:W-:Y:S01]  /*71a0*/  STS [R37+0x50], R10 ;  /* 0x0000500a25007388 */ /* 0x000fe20000000800 */
[----:B------:R-:W-:-:S03]  /*71b0*/  FADD R90, -R90, R51 ;  /* 0x000000335a5a7221 */ /* 0x000fc60000000100 */
[----:B------:R0:W-:Y:S01]  /*71c0*/  STS [R34+0x90], R67 ;  /* 0x0000904322007388 */ /* 0x0001e20000000800 */
[----:B------:R-:W-:-:S03]  /*71d0*/  FADD R87, -R87, R42 ;  /* 0x0000002a57577221 */ /* 0x000fc60000000100 */
[----:B------:R-:W-:Y:S01]  /*71e0*/  STS [R11+0xd0], R46 ;  /* 0x0000d02e0b007388 */ /* 0x000fe20000000800 */
[----:B------:R-:W-:-:S03]  /*71f0*/  FADD R88, -R88, R55 ;  /* 0x0000003758587221 */ /* 0x000fc60000000100 */
[----:B------:R-:W-:Y:S04]  /*7200*/  STS [R32+0x20], R85 ;  /* 0x0000205520007388 */ /* 0x000fe80000000800 */
[----:B------:R-:W-:Y:S04]  /*7210*/  STS [R37+0x60], R84 ;  /* 0x0000605425007388 */ /* 0x000fe80000000800 */
[----:B------:R-:W-:Y:S04]  /*7220*/  STS [R34+0xa0], R75 ;  /* 0x0000a04b22007388 */ /* 0x000fe80000000800 */
[----:B------:R-:W-:Y:S04]  /*7230*/  STS [R11+0xe0], R74 ;  /* 0x0000e04a0b007388 */ /* 0x000fe80000000800 */
[----:B------:R-:W-:Y:S04]  /*7240*/  STS [R32+0x30], R89 ;  /* 0x0000305920007388 */ /* 0x000fe80000000800 */
[----:B------:R1:W-:Y:S04]  /*7250*/  STS [R37+0x70], R90 ;  /* 0x0000705a25007388 */ /* 0x0003e80000000800 */
[----:B------:R-:W-:Y:S04]  /*7260*/  STS [R34+0xb0], R87 ;  /* 0x0000b05722007388 */ /* 0x000fe80000000800 */
[----:B------:R-:W-:Y:S01]  /*7270*/  STS [R11+0xf0], R88 ;  /* 0x0000f0580b007388 */ /* 0x000fe20000000800 */
[----:B------:R-:W-:Y:S06]  /*7280*/  BAR.SYNC.DEFER_BLOCKING 0x0 ;  /* 0x0000000000007b1d */ /* 0x000fec0000010000 */
[----:B------:R-:W-:Y:S04]  /*7290*/  LDS R12, [R44] ;  /* 0x000000002c0c7984 */ /* 0x000fe80000000800 */
[----:B------:R-:W-:Y:S04]  /*72a0*/  LDS R13, [R44+0x4] ;  /* 0x000004002c0d7984 */ /* 0x000fe80000000800 */
[----:B------:R-:W-:Y:S04]  /*72b0*/  LDS R14, [R44+0x8] ;  /* 0x000008002c0e7984 */ /* 0x000fe80000000800 */
[----:B------:R-:W2:Y:S04]  /*72c0*/  LDS R15, [R44+0xc] ;  /* 0x00000c002c0f7984 */ /* 0x000ea80000000800 */
[----:B------:R-:W-:Y:S04]  /*72d0*/  LDS R16, [R47+0x1000] ;  /* 0x001000002f107984 */ /* 0x000fe80000000800 */
[----:B------:R-:W-:Y:S04]  /*72e0*/  LDS R17, [R47+0x1004] ;  /* 0x001004002f117984 */ /* 0x000fe80000000800 */
[----:B------:R-:W-:Y:S04]  /*72f0*/  LDS R18, [R47+0x1008] ;  /* 0x001008002f127984 */ /* 0x000fe80000000800 */
[----:B------:R-:W3:Y:S04]  /*7300*/  LDS R19, [R47+0x100c] ;  /* 0x00100c002f137984 */ /* 0x000ee80000000800 */
[----:B------:R-:W-:Y:S04]  /*7310*/  LDS R8, [R45+0x2000] ;  /* 0x002000002d087984 */ /* 0x000fe80000000800 */
[----:B------:R-:W-:Y:S04]  /*7320*/  LDS R9, [R45+0x2004] ;  /* 0x002004002d097984 */ /* 0x000fe80000000800 */
[----:B------:R-:W-:Y:S04]  /*7330*/  LDS R10, [R45+0x2008] ;  /* 0x002008002d0a7984 */ /* 0x000fe80000000800 */
[----:B------:R-:W4:Y:S01]  /*7340*/  LDS R11, [R45+0x200c] ;  /* 0x00200c002d0b7984 */ /* 0x000f220000000800 */
[----:B0-----:R-:W-:-:S04]  /*7350*/  IMAD.WIDE R66, R66, 0x4, R4 ;  /* 0x0000000442427825 */ /* 0x001fc800078e0204 */
[----:B------:R-:W-:-:S04]  /*7360*/  IMAD.WIDE R2, R38, 0x4, R4 ;  /* 0x0000000426027825 */ /* 0x000fc800078e0204 */
[----:B-1----:R-:W-:Y:S01]  /*7370*/  IMAD.WIDE R36, R36, 0x4, R4 ;  /* 0x0000000424247825 */ /* 0x002fe200078e0204 */
[----:B--2---:R0:W-:Y:S04]  /*7380*/  @P6 STG.E.128 desc[UR6][R66.64], R12 ;  /* 0x0000000c42006986 */ /* 0x0041e8000c101d06 */
[----:B---3--:R0:W-:Y:S04]  /*7390*/  @P5 STG.E.128 desc[UR6][R2.64], R16 ;  /* 0x0000001002005986 */ /* 0x0081e8000c101d06 */
[----:B----4-:R0:W-:Y:S02]  /*73a0*/  @P4 STG.E.128 desc[UR6][R36.64], R8 ;  /* 0x0000000824004986 */ /* 0x0101e4000c101d06 */
[----:B0-----:R-:W-:Y:S05]  /*73b0*/  @!P1 EXIT ;  /* 0x000000000000994d */ /* 0x001fea0003800000 */
[----:B0-----:R-:W-:Y:S01]  /*73c0*/  LDS R8, [R39+0x3000] ;  /* 0x0030000027087984 */ /* 0x001fe20000000800 */
[----:B------:R-:W-:-:S03]  /*73d0*/  IMAD.WIDE R2, R63, 0x4, R4 ;  /* 0x000000043f027825 */ /* 0x000fc600078e0204 */
[----:B------:R-:W-:Y:S04]  /*73e0*/  LDS R9, [R39+0x3004] ;  /* 0x0030040027097984 */ /* 0x000fe80000000800 */
[----:B------:R-:W-:Y:S04]  /*73f0*/  LDS R10, [R39+0x3008] ;  /* 0x00300800270a7984 */ /* 0x000fe80000000800 */
[----:B------:R-:W0:Y:S04]  /*7400*/  LDS R11, [R39+0x300c] ;  /* 0x00300c00270b7984 */ /* 0x000e280000000800 */
[----:B0-----:R-:W-:Y:S01]  /*7410*/  STG.E.128 desc[UR6][R2.64], R8 ;  /* 0x0000000802007986 */ /* 0x001fe2000c101d06 */
[----:B------:R-:W-:Y:S05]  /*7420*/  EXIT ;  /* 0x000000000000794d */ /* 0x000fea0003800000 */
.L_x_0:
[----:B------:R-:W-:-:S00]  /*7430*/  BRA `(.L_x_0) ;  /* 0xfffffffc00fc7947 */ /* 0x000fc0000383ffff */
[----:B------:R-:W-:-:S00]  /*7440*/  NOP ;  /* 0x0000000000007918 */ /* 0x000fc00000000000 */
        /* <DEDUP_REMOVED lines=11> */
.L_x_1:


//--------------------- .nv.shared.triton_poi_fused__unsafe_index_add_mul_sigmoid_sub_10 --------------------------
	.section	.nv.shared.triton_poi_fused__unsafe_index_add_mul_sigmoid_sub_10,"aw",@nobits
	.sectionflags	@""
	.align	16
	.zero		1024


//--------------------- .nv.constant0.triton_poi_fused__unsafe_index_add_mul_sigmoid_sub_10 --------------------------
	.section	.nv.constant0.triton_poi_fused__unsafe_index_add_mul_sigmoid_sub_10,"a",@progbits
	.sectionflags	@""
	.align	4
.nv.constant0.triton_poi_fused__unsafe_index_add_mul_sigmoid_sub_10:
	.zero		632
